	.target	sm_100a

	.elftype	@"ET_EXEC"


//--------------------- .note.nv.tkinfo           --------------------------
	.section	.note.nv.tkinfo,"",@"SHT_NOTE"
	.sectionflags	@"SHF_NOTE_NV_TKINFO"
	.tkinfo
        /*0018*/ 	.word	0x00000002
        /*0030*/ 	.string	""
        /*0030*/ 	.string	"ptxas"
        /*0030*/ 	.string	"Cuda compilation tools, release 13.0, V13.0.88"
        /*0030*/ 	.string	"Build cuda_13.0.r13.0/compiler.36424714_0"
        /*0030*/ 	.string	"-arch sm_100a -m 64 "



//--------------------- .note.nv.cuinfo           --------------------------
	.section	.note.nv.cuinfo,"",@"SHT_NOTE"
	.sectionflags	@"SHF_NOTE_NV_CUINFO"
        /*0018*/ 	.short	0x0002
        /*001a*/ 	.short	0x0064
        /*001c*/ 	.short	0x0082
	.zero		2


//--------------------- .nv.info                  --------------------------
	.section	.nv.info,"",@"SHT_CUDA_INFO"
	.align	4


	//----- nvinfo : EIATTR_REGCOUNT
	.align		4
        /*0000*/ 	.byte	0x04, 0x2f
        /*0002*/ 	.short	(.L_19 - .L_18)
	.align		4
.L_18:
        /*0004*/ 	.word	index@(_ZN7cutlass13device_kernelINS_4gemm6kernel13GemmUniversalIN4cute5tupleIJiiiiEEENS1_10collective13CollectiveMmaINS1_35MainloopSm100TmaUmmaWarpSpecializedILi12ELi2ELi4ENS5_IJNS4_1CILi1EEESB_SB_EEEEENS5_IJNSA_ILi128EEESE_NSA_ILi64EEEEEENS_12float_e4m3_tENS5_IJlSB_lEEESH_SI_NS4_8TiledMMAINS4_8MMA_AtomIJNS4_10MMA_TraitsINS4_19SM100_MMA_F8F6F4_SSEJSH_SH_fSE_SE_NS4_17integral_constantINS4_4UMMA5MajorELSP_0EEESQ_NSN_INSO_7ScaleInELSR_0EEESS_EEEEEENS4_6LayoutISC_NS5_IJNSA_ILi0EEESW_SW_EEEEENS5_IJNS4_10UnderscoreESZ_SZ_EEEEENS4_13SM90_TMA_LOADENS4_14ComposedLayoutINS4_7SwizzleILi2ELi4ELi3EEENS4_18smem_ptr_flag_bitsILi8EEENSV_INS5_IJNSA_ILi8EEESF_EEENS5_IJSF_SB_EEEEEEEvNS4_8identityES12_S1C_vS1D_EENS_8epilogue10collective18CollectiveEpilogueINS1F_23Sm100TmaWarpSpecializedILi2ELi2ELi64ELb0ELb0EEEJSG_NS5_IJNSV_ISE_SB_EENSV_ISF_SB_EEEEESH_SI_SH_SI_NS1F_6fusion15FusionCallbacksIS1J_NS1N_13LinCombEltActINS1F_6thread4SiLuESH_fSH_fLNS_15FloatRoundStyleE2EEESG_S1M_JEEENS4_5SM1004TMEM4LOAD26SM100_TMEM_LOAD_32dp32b64xES12_S1C_NS4_39AutoVectorizingCopyWithAssumedAlignmentILi128EEENS4_14SM90_TMA_STOREES1C_S20_S20_EEEvvEEEEvNT_6ParamsE)
        /*0008*/ 	.word	0x000000fe


	//----- nvinfo : EIATTR_FRAME_SIZE
	.align		4
.L_19:
        /*000c*/ 	.byte	0x04, 0x11
        /*000e*/ 	.short	(.L_21 - .L_20)
	.align		4
.L_20:
        /*0010*/ 	.word	index@($__internal_3_$__cuda_sm20_rcp_rn_f32_slowpath)
        /*0014*/ 	.word	0x00000000


	//----- nvinfo : EIATTR_FRAME_SIZE
	.align		4
.L_21:
        /*0018*/ 	.byte	0x04, 0x11
        /*001a*/ 	.short	(.L_23 - .L_22)
	.align		4
.L_22:
        /*001c*/ 	.word	index@($__internal_2_$__cuda_sm10x_tcgen05_guardrail_trap_unallocated_columns_being_dealloced)
        /*0020*/ 	.word	0x00000000


	//----- nvinfo : EIATTR_FRAME_SIZE
	.align		4
.L_23:
        /*0024*/ 	.byte	0x04, 0x11
        /*0026*/ 	.short	(.L_25 - .L_24)
	.align		4
.L_24:
        /*0028*/ 	.word	index@($__internal_1_$__cuda_sm10x_tcgen05_guardrail_trap_phase_invalid_during_alloc)
        /*002c*/ 	.word	0x00000000


	//----- nvinfo : EIATTR_FRAME_SIZE
	.align		4
.L_25:
        /*0030*/ 	.byte	0x04, 0x11
        /*0032*/ 	.short	(.L_27 - .L_26)
	.align		4
.L_26:
        /*0034*/ 	.word	index@($__internal_0_$__cuda_sm10x_tcgen05_guardrail_trap_col_being_dealloced_not_returned_by_alloc)
        /*0038*/ 	.word	0x00000000


	//----- nvinfo : EIATTR_FRAME_SIZE
	.align		4
.L_27:
        /*003c*/ 	.byte	0x04, 0x11
        /*003e*/ 	.short	(.L_29 - .L_28)
	.align		4
.L_28:
        /*0040*/ 	.word	index@(_ZN7cutlass13device_kernelINS_4gemm6kernel13GemmUniversalIN4cute5tupleIJiiiiEEENS1_10collective13CollectiveMmaINS1_35MainloopSm100TmaUmmaWarpSpecializedILi12ELi2ELi4ENS5_IJNS4_1CILi1EEESB_SB_EEEEENS5_IJNSA_ILi128EEESE_NSA_ILi64EEEEEENS_12float_e4m3_tENS5_IJlSB_lEEESH_SI_NS4_8TiledMMAINS4_8MMA_AtomIJNS4_10MMA_TraitsINS4_19SM100_MMA_F8F6F4_SSEJSH_SH_fSE_SE_NS4_17integral_constantINS4_4UMMA5MajorELSP_0EEESQ_NSN_INSO_7ScaleInELSR_0EEESS_EEEEEENS4_6LayoutISC_NS5_IJNSA_ILi0EEESW_SW_EEEEENS5_IJNS4_10UnderscoreESZ_SZ_EEEEENS4_13SM90_TMA_LOADENS4_14ComposedLayoutINS4_7SwizzleILi2ELi4ELi3EEENS4_18smem_ptr_flag_bitsILi8EEENSV_INS5_IJNSA_ILi8EEESF_EEENS5_IJSF_SB_EEEEEEEvNS4_8identityES12_S1C_vS1D_EENS_8epilogue10collective18CollectiveEpilogueINS1F_23Sm100TmaWarpSpecializedILi2ELi2ELi64ELb0ELb0EEEJSG_NS5_IJNSV_ISE_SB_EENSV_ISF_SB_EEEEESH_SI_SH_SI_NS1F_6fusion15FusionCallbacksIS1J_NS1N_13LinCombEltActINS1F_6thread4SiLuESH_fSH_fLNS_15FloatRoundStyleE2EEESG_S1M_JEEENS4_5SM1004TMEM4LOAD26SM100_TMEM_LOAD_32dp32b64xES12_S1C_NS4_39AutoVectorizingCopyWithAssumedAlignmentILi128EEENS4_14SM90_TMA_STOREES1C_S20_S20_EEEvvEEEEvNT_6ParamsE)
        /*0044*/ 	.word	0x00000000


	//----- nvinfo : EIATTR_MIN_STACK_SIZE
	.align		4
.L_29:
        /*0048*/ 	.byte	0x04, 0x12
        /*004a*/ 	.short	(.L_31 - .L_30)
	.align		4
.L_30:
        /*004c*/ 	.word	index@(_ZN7cutlass13device_kernelINS_4gemm6kernel13GemmUniversalIN4cute5tupleIJiiiiEEENS1_10collective13CollectiveMmaINS1_35MainloopSm100TmaUmmaWarpSpecializedILi12ELi2ELi4ENS5_IJNS4_1CILi1EEESB_SB_EEEEENS5_IJNSA_ILi128EEESE_NSA_ILi64EEEEEENS_12float_e4m3_tENS5_IJlSB_lEEESH_SI_NS4_8TiledMMAINS4_8MMA_AtomIJNS4_10MMA_TraitsINS4_19SM100_MMA_F8F6F4_SSEJSH_SH_fSE_SE_NS4_17integral_constantINS4_4UMMA5MajorELSP_0EEESQ_NSN_INSO_7ScaleInELSR_0EEESS_EEEEEENS4_6LayoutISC_NS5_IJNSA_ILi0EEESW_SW_EEEEENS5_IJNS4_10UnderscoreESZ_SZ_EEEEENS4_13SM90_TMA_LOADENS4_14ComposedLayoutINS4_7SwizzleILi2ELi4ELi3EEENS4_18smem_ptr_flag_bitsILi8EEENSV_INS5_IJNSA_ILi8EEESF_EEENS5_IJSF_SB_EEEEEEEvNS4_8identityES12_S1C_vS1D_EENS_8epilogue10collective18CollectiveEpilogueINS1F_23Sm100TmaWarpSpecializedILi2ELi2ELi64ELb0ELb0EEEJSG_NS5_IJNSV_ISE_SB_EENSV_ISF_SB_EEEEESH_SI_SH_SI_NS1F_6fusion15FusionCallbacksIS1J_NS1N_13LinCombEltActINS1F_6thread4SiLuESH_fSH_fLNS_15FloatRoundStyleE2EEESG_S1M_JEEENS4_5SM1004TMEM4LOAD26SM100_TMEM_LOAD_32dp32b64xES12_S1C_NS4_39AutoVectorizingCopyWithAssumedAlignmentILi128EEENS4_14SM90_TMA_STOREES1C_S20_S20_EEEvvEEEEvNT_6ParamsE)
        /*0050*/ 	.word	0x00000000
.L_31:


//--------------------- .nv.compat                --------------------------
	.section	.nv.compat,"",@"SHT_CUDA_COMPAT_INFO"
	.align	4
        /*0000*/ 	.byte	0x02, 0x09, 0x01, 0x00, 0x02, 0x02, 0x02, 0x00, 0x02, 0x05, 0x05, 0x00, 0x03, 0x07, 0x01, 0x01
        /*0010*/ 	.byte	0x02, 0x03, 0x01, 0x00, 0x02, 0x06, 0x01, 0x00, 0x04, 0x0b, 0x08, 0x00, 0x09, 0x00, 0x00, 0x00
        /*0020*/ 	.byte	0x00, 0x00, 0x00, 0x00


//--------------------- .nv.info._ZN7cutlass13device_kernelINS_4gemm6kernel13GemmUniversalIN4cute5tupleIJiiiiEEENS1_10collective13CollectiveMmaINS1_35MainloopSm100TmaUmmaWarpSpecializedILi12ELi2ELi4ENS5_IJNS4_1CILi1EEESB_SB_EEEEENS5_IJNSA_ILi128EEESE_NSA_ILi64EEEEEENS_12float_e4m3_tENS5_IJlSB_lEEESH_SI_NS4_8TiledMMAINS4_8MMA_AtomIJNS4_10MMA_TraitsINS4_19SM100_MMA_F8F6F4_SSEJSH_SH_fSE_SE_NS4_17integral_constantINS4_4UMMA5MajorELSP_0EEESQ_NSN_INSO_7ScaleInELSR_0EEESS_EEEEEENS4_6LayoutISC_NS5_IJNSA_ILi0EEESW_SW_EEEEENS5_IJNS4_10UnderscoreESZ_SZ_EEEEENS4_13SM90_TMA_LOADENS4_14ComposedLayoutINS4_7SwizzleILi2ELi4ELi3EEENS4_18smem_ptr_flag_bitsILi8EEENSV_INS5_IJNSA_ILi8EEESF_EEENS5_IJSF_SB_EEEEEEEvNS4_8identityES12_S1C_vS1D_EENS_8epilogue10collective18CollectiveEpilogueINS1F_23Sm100TmaWarpSpecializedILi2ELi2ELi64ELb0ELb0EEEJSG_NS5_IJNSV_ISE_SB_EENSV_ISF_SB_EEEEESH_SI_SH_SI_NS1F_6fusion15FusionCallbacksIS1J_NS1N_13LinCombEltActINS1F_6thread4SiLuESH_fSH_fLNS_15FloatRoundStyleE2EEESG_S1M_JEEENS4_5SM1004TMEM4LOAD26SM100_TMEM_LOAD_32dp32b64xES12_S1C_NS4_39AutoVectorizingCopyWithAssumedAlignmentILi128EEENS4_14SM90_TMA_STOREES1C_S20_S20_EEEvvEEEEvNT_6ParamsE --------------------------
	.section	.nv.info._ZN7cutlass13device_kernelINS_4gemm6kernel13GemmUniversalIN4cute5tupleIJiiiiEEENS1_10collective13CollectiveMmaINS1_35MainloopSm100TmaUmmaWarpSpecializedILi12ELi2ELi4ENS5_IJNS4_1CILi1EEESB_SB_EEEEENS5_IJNSA_ILi128EEESE_NSA_ILi64EEEEEENS_12float_e4m3_tENS5_IJlSB_lEEESH_SI_NS4_8TiledMMAINS4_8MMA_AtomIJNS4_10MMA_TraitsINS4_19SM100_MMA_F8F6F4_SSEJSH_SH_fSE_SE_NS4_17integral_constantINS4_4UMMA5MajorELSP_0EEESQ_NSN_INSO_7ScaleInELSR_0EEESS_EEEEEENS4_6LayoutISC_NS5_IJNSA_ILi0EEESW_SW_EEEEENS5_IJNS4_10UnderscoreESZ_SZ_EEEEENS4_13SM90_TMA_LOADENS4_14ComposedLayoutINS4_7SwizzleILi2ELi4ELi3EEENS4_18smem_ptr_flag_bitsILi8EEENSV_INS5_IJNSA_ILi8EEESF_EEENS5_IJSF_SB_EEEEEEEvNS4_8identityES12_S1C_vS1D_EENS_8epilogue10collective18CollectiveEpilogueINS1F_23Sm100TmaWarpSpecializedILi2ELi2ELi64ELb0ELb0EEEJSG_NS5_IJNSV_ISE_SB_EENSV_ISF_SB_EEEEESH_SI_SH_SI_NS1F_6fusion15FusionCallbacksIS1J_NS1N_13LinCombEltActINS1F_6thread4SiLuESH_fSH_fLNS_15FloatRoundStyleE2EEESG_S1M_JEEENS4_5SM1004TMEM4LOAD26SM100_TMEM_LOAD_32dp32b64xES12_S1C_NS4_39AutoVectorizingCopyWithAssumedAlignmentILi128EEENS4_14SM90_TMA_STOREES1C_S20_S20_EEEvvEEEEvNT_6ParamsE,"",@"SHT_CUDA_INFO"
	.sectionflags	@""
	.align	4


	//----- nvinfo : EIATTR_CUDA_API_VERSION
	.align		4
        /*0000*/ 	.byte	0x04, 0x37
        /*0002*/ 	.short	(.L_33 - .L_32)
.L_32:
        /*0004*/ 	.word	0x00000082


	//----- nvinfo : EIATTR_KPARAM_INFO
	.align		4
.L_33:
        /*0008*/ 	.byte	0x04, 0x17
        /*000a*/ 	.short	(.L_35 - .L_34)
.L_34:
        /*000c*/ 	.word	0x00000000
        /*0010*/ 	.short	0x0000
        /*0012*/ 	.short	0x0000
        /*0014*/ 	.byte	0x00, 0xf0, 0x01, 0x20


	//----- nvinfo : EIATTR_AT_ENTRY_FRAGMENTS
	.align		4
.L_35:
        /*0018*/ 	.byte	0x04, 0x4f
        /*001a*/ 	.short	(.L_37 - .L_36)


	//   ....[0]....
.L_36:
        /*001c*/ 	.word	0x00000006


	//----- nvinfo : EIATTR_RESERVED_SMEM_USED
	.align		4
.L_37:
        /*0020*/ 	.byte	0x01, 0x41
	.zero		2


	//----- nvinfo : EIATTR_SPARSE_MMA_MASK
	.align		4
        /*0024*/ 	.byte	0x03, 0x50
        /*0026*/ 	.short	0x0000


	//----- nvinfo : EIATTR_TCGEN05_1CTA_USED
	.align		4
        /*0028*/ 	.byte	0x01, 0x51
	.zero		2


	//----- nvinfo : EIATTR_MAXREG_COUNT
	.align		4
        /*002c*/ 	.byte	0x03, 0x1b
        /*002e*/ 	.short	0x00ff


	//----- nvinfo : EIATTR_NUM_BARRIERS
	.align		4
        /*0030*/ 	.byte	0x02, 0x4c
        /*0032*/ 	.byte	0x07
	.zero		1


	//----- nvinfo : EIATTR_EXTERNS
	.align		4
        /*0034*/ 	.byte	0x04, 0x0f
        /*0036*/ 	.short	(.L_39 - .L_38)


	//   ....[0]....
	.align		4
.L_38:
        /*0038*/ 	.word	index@(__assertfail)


	//----- nvinfo : EIATTR_MERCURY_ISA_VERSION
	.align		4
.L_39:
        /*003c*/ 	.byte	0x03, 0x5f
        /*003e*/ 	.short	0x0101


	//----- nvinfo : EIATTR_INT_WARP_WIDE_INSTR_OFFSETS
	.align		4
        /*0040*/ 	.byte	0x04, 0x31
        /*0042*/ 	.short	(.L_41 - .L_40)


	//   ....[0]....
.L_40:
        /*0044*/ 	.word	0x00003ca0


	//   ....[1]....
        /*0048*/ 	.word	0x00003cd0


	//   ....[2]....
        /*004c*/ 	.word	0x00003d20


	//   ....[3]....
        /*0050*/ 	.word	0x00004610


	//   ....[4]....
        /*0054*/ 	.word	0x000046d0


	//   ....[5]....
        /*0058*/ 	.word	0x00004810


	//   ....[6]....
        /*005c*/ 	.word	0x00004900


	//----- nvinfo : EIATTR_COOP_GROUP_MASK_REGIDS
	.align		4
.L_41:
        /*0060*/ 	.byte	0x04, 0x29
        /*0062*/ 	.short	(.L_43 - .L_42)


	//   ....[0]....
.L_42:
        /*0064*/ 	.word	0xffffffff


	//   ....[1]....
        /*0068*/ 	.word	0xffffffff


	//   ....[2]....
        /*006c*/ 	.word	0xffffffff


	//   ....[3]....
        /*0070*/ 	.word	0xffffffff


	//   ....[4]....
        /*0074*/ 	.word	0xffffffff


	//   ....[5]....
        /*0078*/ 	.word	0xffffffff


	//   ....[6]....
        /*007c*/ 	.word	0xffffffff


	//   ....[7]....
        /*0080*/ 	.word	0xffffffff


	//   ....[8]....
        /*0084*/ 	.word	0xffffffff


	//   ....[9]....
        /*0088*/ 	.word	0xffffffff


	//   ....[10]....
        /*008c*/ 	.word	0xffffffff


	//   ....[11]....
        /*0090*/ 	.word	0xffffffff


	//   ....[12]....
        /*0094*/ 	.word	0xffffffff


	//----- nvinfo : EIATTR_COOP_GROUP_INSTR_OFFSETS
	.align		4
.L_43:
        /*0098*/ 	.byte	0x04, 0x28
        /*009a*/ 	.short	(.L_45 - .L_44)


	//   ....[0]....
.L_44:
        /*009c*/ 	.word	0x00000090


	//   ....[1]....
        /*00a0*/ 	.word	0x000004a0


	//   ....[2]....
        /*00a4*/ 	.word	0x00000740


	//   ....[3]....
        /*00a8*/ 	.word	0x000008a0


	//   ....[4]....
        /*00ac*/ 	.word	0x000009a0


	//   ....[5]....
        /*00b0*/ 	.word	0x00000b10


	//   ....[6]....
        /*00b4*/ 	.word	0x00000cb0


	//   ....[7]....
        /*00b8*/ 	.word	0x00001db0


	//   ....[8]....
        /*00bc*/ 	.word	0x00003000


	//   ....[9]....
        /*00c0*/ 	.word	0x00003210


	//   ....[10]....
        /*00c4*/ 	.word	0x00003240


	//   ....[11]....
        /*00c8*/ 	.word	0x00003b90


	//   ....[12]....
        /*00cc*/ 	.word	0x00003dc0


	//----- nvinfo : EIATTR_VRC_CTA_INIT_COUNT
	.align		4
.L_45:
        /*00d0*/ 	.byte	0x02, 0x4a
        /*00d2*/ 	.byte	0x80
	.zero		1


	//----- nvinfo : EIATTR_SYSCALL_OFFSETS
	.align		4
        /*00d4*/ 	.byte	0x04, 0x46
        /*00d6*/ 	.short	(.L_47 - .L_46)


	//   ....[0]....
.L_46:
        /*00d8*/ 	.word	0x00005350


	//   ....[1]....
        /*00dc*/ 	.word	0x00005470


	//   ....[2]....
        /*00e0*/ 	.word	0x00005f20


	//----- nvinfo : EIATTR_MBARRIER_INSTR_OFFSETS
	.align		4
.L_47:
        /*00e4*/ 	.byte	0x04, 0x39
        /*00e6*/ 	.short	(.L_49 - .L_48)


	//   ....[0]....
.L_48:
        /*00e8*/ 	.word	0x000005a0
        /*00ec*/ 	.word	0x000000ff
        /*00f0*/ 	.word	0x00000000
        /*00f4*/ 	.short	0x0100
        /*00f6*/ 	.byte	0x07
	.zero		1


	//   ....[1]....
        /*00f8*/ 	.word	0x000005b0
        /*00fc*/ 	.word	0x000000ff
        /*0100*/ 	.word	0x00000060
        /*0104*/ 	.short	0x0100
        /*0106*/ 	.byte	0x07
	.zero		1


	//   ....[2]....
        /*0108*/ 	.word	0x000005c0
        /*010c*/ 	.word	0x000000ff
        /*0110*/ 	.word	0x00000008
        /*0114*/ 	.short	0x0100
        /*0116*/ 	.byte	0x07
	.zero		1


	//   ....[3]....
        /*0118*/ 	.word	0x000005d0
        /*011c*/ 	.word	0x000000ff
        /*0120*/ 	.word	0x00000068
        /*0124*/ 	.short	0x0100
        /*0126*/ 	.byte	0x07
	.zero		1


	//   ....[4]....
        /*0128*/ 	.word	0x000005e0
        /*012c*/ 	.word	0x000000ff
        /*0130*/ 	.word	0x00000010
        /*0134*/ 	.short	0x0100
        /*0136*/ 	.byte	0x07
	.zero		1


	//   ....[5]....
        /*0138*/ 	.word	0x000005f0
        /*013c*/ 	.word	0x000000ff
        /*0140*/ 	.word	0x00000070
        /*0144*/ 	.short	0x0100
        /*0146*/ 	.byte	0x07
	.zero		1


	//   ....[6]....
        /*0148*/ 	.word	0x00000600
        /*014c*/ 	.word	0x000000ff
        /*0150*/ 	.word	0x00000018
        /*0154*/ 	.short	0x0100
        /*0156*/ 	.byte	0x07
	.zero		1


	//   ....[7]....
        /*0158*/ 	.word	0x00000610
        /*015c*/ 	.word	0x000000ff
        /*0160*/ 	.word	0x00000078
        /*0164*/ 	.short	0x0100
        /*0166*/ 	.byte	0x07
	.zero		1


	//   ....[8]....
        /*0168*/ 	.word	0x00000620
        /*016c*/ 	.word	0x000000ff
        /*0170*/ 	.word	0x00000020
        /*0174*/ 	.short	0x0100
        /*0176*/ 	.byte	0x07
	.zero		1


	//   ....[9]....
        /*0178*/ 	.word	0x00000630
        /*017c*/ 	.word	0x000000ff
        /*0180*/ 	.word	0x00000080
        /*0184*/ 	.short	0x0100
        /*0186*/ 	.byte	0x07
	.zero		1


	//   ....[10]....
        /*0188*/ 	.word	0x00000640
        /*018c*/ 	.word	0x000000ff
        /*0190*/ 	.word	0x00000028
        /*0194*/ 	.short	0x0100
        /*0196*/ 	.byte	0x07
	.zero		1


	//   ....[11]....
        /*0198*/ 	.word	0x00000650
        /*019c*/ 	.word	0x000000ff
        /*01a0*/ 	.word	0x00000088
        /*01a4*/ 	.short	0x0100
        /*01a6*/ 	.byte	0x07
	.zero		1


	//   ....[12]....
        /*01a8*/ 	.word	0x00000660
        /*01ac*/ 	.word	0x000000ff
        /*01b0*/ 	.word	0x00000030
        /*01b4*/ 	.short	0x0100
        /*01b6*/ 	.byte	0x07
	.zero		1


	//   ....[13]....
        /*01b8*/ 	.word	0x00000670
        /*01bc*/ 	.word	0x000000ff
        /*01c0*/ 	.word	0x00000090
        /*01c4*/ 	.short	0x0100
        /*01c6*/ 	.byte	0x07
	.zero		1


	//   ....[14]....
        /*01c8*/ 	.word	0x00000680
        /*01cc*/ 	.word	0x000000ff
        /*01d0*/ 	.word	0x00000038
        /*01d4*/ 	.short	0x0100
        /*01d6*/ 	.byte	0x07
	.zero		1


	//   ....[15]....
        /*01d8*/ 	.word	0x00000690
        /*01dc*/ 	.word	0x000000ff
        /*01e0*/ 	.word	0x00000098
        /*01e4*/ 	.short	0x0100
        /*01e6*/ 	.byte	0x07
	.zero		1


	//   ....[16]....
        /*01e8*/ 	.word	0x000006a0
        /*01ec*/ 	.word	0x000000ff
        /*01f0*/ 	.word	0x00000040
        /*01f4*/ 	.short	0x0100
        /*01f6*/ 	.byte	0x07
	.zero		1


	//   ....[17]....
        /*01f8*/ 	.word	0x000006b0
        /*01fc*/ 	.word	0x000000ff
        /*0200*/ 	.word	0x000000a0
        /*0204*/ 	.short	0x0100
        /*0206*/ 	.byte	0x07
	.zero		1


	//   ....[18]....
        /*0208*/ 	.word	0x000006c0
        /*020c*/ 	.word	0x000000ff
        /*0210*/ 	.word	0x00000048
        /*0214*/ 	.short	0x0100
        /*0216*/ 	.byte	0x07
	.zero		1


	//   ....[19]....
        /*0218*/ 	.word	0x000006d0
        /*021c*/ 	.word	0x000000ff
        /*0220*/ 	.word	0x000000a8
        /*0224*/ 	.short	0x0100
        /*0226*/ 	.byte	0x07
	.zero		1


	//   ....[20]....
        /*0228*/ 	.word	0x000006e0
        /*022c*/ 	.word	0x000000ff
        /*0230*/ 	.word	0x00000050
        /*0234*/ 	.short	0x0100
        /*0236*/ 	.byte	0x07
	.zero		1


	//   ....[21]....
        /*0238*/ 	.word	0x000006f0
        /*023c*/ 	.word	0x000000ff
        /*0240*/ 	.word	0x000000b0
        /*0244*/ 	.short	0x0100
        /*0246*/ 	.byte	0x07
	.zero		1


	//   ....[22]....
        /*0248*/ 	.word	0x00000700
        /*024c*/ 	.word	0x000000ff
        /*0250*/ 	.word	0x00000058
        /*0254*/ 	.short	0x0100
        /*0256*/ 	.byte	0x07
	.zero		1


	//   ....[23]....
        /*0258*/ 	.word	0x00000710
        /*025c*/ 	.word	0x000000ff
        /*0260*/ 	.word	0x000000b8
        /*0264*/ 	.short	0x0100
        /*0266*/ 	.byte	0x07
	.zero		1


	//   ....[24]....
        /*0268*/ 	.word	0x00000850
        /*026c*/ 	.word	0x000000ff
        /*0270*/ 	.word	0x000000c0
        /*0274*/ 	.short	0x0100
        /*0276*/ 	.byte	0x08
	.zero		1


	//   ....[25]....
        /*0278*/ 	.word	0x00000860
        /*027c*/ 	.word	0x000000ff
        /*0280*/ 	.word	0x000000d0
        /*0284*/ 	.short	0x0100
        /*0286*/ 	.byte	0x08
	.zero		1


	//   ....[26]....
        /*0288*/ 	.word	0x00000870
        /*028c*/ 	.word	0x000000ff
        /*0290*/ 	.word	0x000000c8
        /*0294*/ 	.short	0x0100
        /*0296*/ 	.byte	0x08
	.zero		1


	//   ....[27]....
        /*0298*/ 	.word	0x00000880
        /*029c*/ 	.word	0x000000ff
        /*02a0*/ 	.word	0x000000d8
        /*02a4*/ 	.short	0x0100
        /*02a6*/ 	.byte	0x08
	.zero		1


	//   ....[28]....
        /*02a8*/ 	.word	0x00000970
        /*02ac*/ 	.word	0x000000ff
        /*02b0*/ 	.word	0x000000e0
        /*02b4*/ 	.short	0x0100
        /*02b6*/ 	.byte	0x07
	.zero		1


	//   ....[29]....
        /*02b8*/ 	.word	0x00000980
        /*02bc*/ 	.word	0x000000ff
        /*02c0*/ 	.word	0x000000e8
        /*02c4*/ 	.short	0x0100
        /*02c6*/ 	.byte	0x07
	.zero		1


	//   ....[30]....
        /*02c8*/ 	.word	0x00000ac0
        /*02cc*/ 	.word	0x000000ff
        /*02d0*/ 	.word	0x000000f0
        /*02d4*/ 	.short	0x0100
        /*02d6*/ 	.byte	0x07
	.zero		1


	//   ....[31]....
        /*02d8*/ 	.word	0x00000ad0
        /*02dc*/ 	.word	0x000000ff
        /*02e0*/ 	.word	0x00000100
        /*02e4*/ 	.short	0x0100
        /*02e6*/ 	.byte	0x07
	.zero		1


	//   ....[32]....
        /*02e8*/ 	.word	0x00000ae0
        /*02ec*/ 	.word	0x000000ff
        /*02f0*/ 	.word	0x000000f8
        /*02f4*/ 	.short	0x0100
        /*02f6*/ 	.byte	0x07
	.zero		1


	//   ....[33]....
        /*02f8*/ 	.word	0x00000af0
        /*02fc*/ 	.word	0x000000ff
        /*0300*/ 	.word	0x00000108
        /*0304*/ 	.short	0x0100
        /*0306*/ 	.byte	0x07
	.zero		1


	//   ....[34]....
        /*0308*/ 	.word	0x00000c20
        /*030c*/ 	.word	0x000000ff
        /*0310*/ 	.word	0x00000110
        /*0314*/ 	.short	0x0100
        /*0316*/ 	.byte	0x08
	.zero		1


	//   ....[35]....
        /*0318*/ 	.word	0x00000c30
        /*031c*/ 	.word	0x000000ff
        /*0320*/ 	.word	0x00000130
        /*0324*/ 	.short	0x0100
        /*0326*/ 	.byte	0x08
	.zero		1


	//   ....[36]....
        /*0328*/ 	.word	0x00000c40
        /*032c*/ 	.word	0x000000ff
        /*0330*/ 	.word	0x00000118
        /*0334*/ 	.short	0x0100
        /*0336*/ 	.byte	0x08
	.zero		1


	//   ....[37]....
        /*0338*/ 	.word	0x00000c50
        /*033c*/ 	.word	0x000000ff
        /*0340*/ 	.word	0x00000138
        /*0344*/ 	.short	0x0100
        /*0346*/ 	.byte	0x08
	.zero		1


	//   ....[38]....
        /*0348*/ 	.word	0x00000c60
        /*034c*/ 	.word	0x000000ff
        /*0350*/ 	.word	0x00000120
        /*0354*/ 	.short	0x0100
        /*0356*/ 	.byte	0x08
	.zero		1


	//   ....[39]....
        /*0358*/ 	.word	0x00000c70
        /*035c*/ 	.word	0x000000ff
        /*0360*/ 	.word	0x00000140
        /*0364*/ 	.short	0x0100
        /*0366*/ 	.byte	0x08
	.zero		1


	//   ....[40]....
        /*0368*/ 	.word	0x00000c80
        /*036c*/ 	.word	0x000000ff
        /*0370*/ 	.word	0x00000128
        /*0374*/ 	.short	0x0100
        /*0376*/ 	.byte	0x08
	.zero		1


	//   ....[41]....
        /*0378*/ 	.word	0x00000c90
        /*037c*/ 	.word	0x000000ff
        /*0380*/ 	.word	0x00000148
        /*0384*/ 	.short	0x0100
        /*0386*/ 	.byte	0x08
	.zero		1


	//   ....[42]....
        /*0388*/ 	.word	0x00000d80
        /*038c*/ 	.word	0x000000ff
        /*0390*/ 	.word	0x00000150
        /*0394*/ 	.short	0x0100
        /*0396*/ 	.byte	0x07
	.zero		1


	//   ....[43]....
        /*0398*/ 	.word	0x00000d90
        /*039c*/ 	.word	0x000000ff
        /*03a0*/ 	.word	0x00000160
        /*03a4*/ 	.short	0x0100
        /*03a6*/ 	.byte	0x07
	.zero		1


	//   ....[44]....
        /*03a8*/ 	.word	0x00000da0
        /*03ac*/ 	.word	0x000000ff
        /*03b0*/ 	.word	0x00000158
        /*03b4*/ 	.short	0x0100
        /*03b6*/ 	.byte	0x07
	.zero		1


	//   ....[45]....
        /*03b8*/ 	.word	0x00000db0
        /*03bc*/ 	.word	0x000000ff
        /*03c0*/ 	.word	0x00000168
        /*03c4*/ 	.short	0x0100
        /*03c6*/ 	.byte	0x07
	.zero		1


	//   ....[46]....
        /*03c8*/ 	.word	0x000016c0
        /*03cc*/ 	.word	0x00000002
        /*03d0*/ 	.word	0x00000160
        /*03d4*/ 	.short	0x010a
        /*03d6*/ 	.byte	0xff
	.zero		1


	//   ....[47]....
        /*03d8*/ 	.word	0x000016f0
        /*03dc*/ 	.word	0x00000002
        /*03e0*/ 	.word	0x00000150
        /*03e4*/ 	.short	0x0101
        /*03e6*/ 	.byte	0xff
	.zero		1


	//   ....[48]....
        /*03e8*/ 	.word	0x000017c0
        /*03ec*/ 	.word	0x000000ff
        /*03f0*/ 	.word	0x00000060
        /*03f4*/ 	.short	0x010a
        /*03f6*/ 	.byte	0x08
	.zero		1


	//   ....[49]....
        /*03f8*/ 	.word	0x00001860
        /*03fc*/ 	.word	0x000000ff
        /*0400*/ 	.word	0x00000060
        /*0404*/ 	.short	0x010a
        /*0406*/ 	.byte	0x21
	.zero		1


	//   ....[50]....
        /*0408*/ 	.word	0x000019c0
        /*040c*/ 	.word	0x000000ff
        /*0410*/ 	.word	0x00000060
        /*0414*/ 	.short	0x010a
        /*0416*/ 	.byte	0x08
	.zero		1


	//   ....[51]....
        /*0418*/ 	.word	0x00001ad0
        /*041c*/ 	.word	0x000000ff
        /*0420*/ 	.word	0x000000e8
        /*0424*/ 	.short	0x0101
        /*0426*/ 	.byte	0x04
	.zero		1


	//   ....[52]....
        /*0428*/ 	.word	0x00001ae0
        /*042c*/ 	.word	0x000000ff
        /*0430*/ 	.word	0x00000060
        /*0434*/ 	.short	0x010a
        /*0436*/ 	.byte	0x08
	.zero		1


	//   ....[53]....
        /*0438*/ 	.word	0x00001b60
        /*043c*/ 	.word	0x000000ff
        /*0440*/ 	.word	0x00000060
        /*0444*/ 	.short	0x010a
        /*0446*/ 	.byte	0x11
	.zero		1


	//   ....[54]....
        /*0448*/ 	.word	0x00001cc0
        /*044c*/ 	.word	0x000000ff
        /*0450*/ 	.word	0x00000060
        /*0454*/ 	.short	0x010a
        /*0456*/ 	.byte	0x08
	.zero		1


	//   ....[55]....
        /*0458*/ 	.word	0x00001de0
        /*045c*/ 	.word	0x00000002
        /*0460*/ 	.word	0x000000f0
        /*0464*/ 	.short	0x010a
        /*0466*/ 	.byte	0xff
	.zero		1


	//   ....[56]....
        /*0468*/ 	.word	0x00001ea0
        /*046c*/ 	.word	0x00000002
        /*0470*/ 	.word	0x00000000
        /*0474*/ 	.short	0x0101
        /*0476*/ 	.byte	0xff
	.zero		1


	//   ....[57]....
        /*0478*/ 	.word	0x000023f0
        /*047c*/ 	.word	0x000000ff
        /*0480*/ 	.word	0x00000000
        /*0484*/ 	.short	0x010a
        /*0486*/ 	.byte	0x05
	.zero		1


	//   ....[58]....
        /*0488*/ 	.word	0x00002480
        /*048c*/ 	.word	0x000000ff
        /*0490*/ 	.word	0x00000000
        /*0494*/ 	.short	0x010a
        /*0496*/ 	.byte	0x05
	.zero		1


	//   ....[59]....
        /*0498*/ 	.word	0x00002510
        /*049c*/ 	.word	0x000000ff
        /*04a0*/ 	.word	0x00000000
        /*04a4*/ 	.short	0x010a
        /*04a6*/ 	.byte	0x05
	.zero		1


	//   ....[60]....
        /*04a8*/ 	.word	0x000025a0
        /*04ac*/ 	.word	0x000000ff
        /*04b0*/ 	.word	0x00000000
        /*04b4*/ 	.short	0x010a
        /*04b6*/ 	.byte	0x05
	.zero		1


	//   ....[61]....
        /*04b8*/ 	.word	0x00002630
        /*04bc*/ 	.word	0x000000ff
        /*04c0*/ 	.word	0x00000000
        /*04c4*/ 	.short	0x010a
        /*04c6*/ 	.byte	0x05
	.zero		1


	//   ....[62]....
        /*04c8*/ 	.word	0x000026c0
        /*04cc*/ 	.word	0x000000ff
        /*04d0*/ 	.word	0x00000000
        /*04d4*/ 	.short	0x010a
        /*04d6*/ 	.byte	0x05
	.zero		1


	//   ....[63]....
        /*04d8*/ 	.word	0x00002750
        /*04dc*/ 	.word	0x000000ff
        /*04e0*/ 	.word	0x00000000
        /*04e4*/ 	.short	0x010a
        /*04e6*/ 	.byte	0x05
	.zero		1


	//   ....[64]....
        /*04e8*/ 	.word	0x000027e0
        /*04ec*/ 	.word	0x000000ff
        /*04f0*/ 	.word	0x00000000
        /*04f4*/ 	.short	0x010a
        /*04f6*/ 	.byte	0x05
	.zero		1


	//   ....[65]....
        /*04f8*/ 	.word	0x00002870
        /*04fc*/ 	.word	0x000000ff
        /*0500*/ 	.word	0x00000000
        /*0504*/ 	.short	0x010a
        /*0506*/ 	.byte	0x05
	.zero		1


	//   ....[66]....
        /*0508*/ 	.word	0x00002900
        /*050c*/ 	.word	0x000000ff
        /*0510*/ 	.word	0x00000000
        /*0514*/ 	.short	0x010a
        /*0516*/ 	.byte	0x05
	.zero		1


	//   ....[67]....
        /*0518*/ 	.word	0x00002990
        /*051c*/ 	.word	0x000000ff
        /*0520*/ 	.word	0x00000000
        /*0524*/ 	.short	0x010a
        /*0526*/ 	.byte	0x05
	.zero		1


	//   ....[68]....
        /*0528*/ 	.word	0x00002a30
        /*052c*/ 	.word	0x00000000
        /*0530*/ 	.word	0x00000000
        /*0534*/ 	.short	0x010a
        /*0536*/ 	.byte	0xff
	.zero		1


	//   ....[69]....
        /*0538*/ 	.word	0x00002b50
        /*053c*/ 	.word	0x00000000
        /*0540*/ 	.word	0x00000150
        /*0544*/ 	.short	0x010a
        /*0546*/ 	.byte	0xff
	.zero		1


	//   ....[70]....
        /*0548*/ 	.word	0x00002bc0
        /*054c*/ 	.word	0x00000000
        /*0550*/ 	.word	0x00000000
        /*0554*/ 	.short	0x0101
        /*0556*/ 	.byte	0xff
	.zero		1


	//   ....[71]....
        /*0558*/ 	.word	0x00002be0
        /*055c*/ 	.word	0x000000ff
        /*0560*/ 	.word	0x00000100
        /*0564*/ 	.short	0x010a
        /*0566*/ 	.byte	0x05
	.zero		1


	//   ....[72]....
        /*0568*/ 	.word	0x00002d00
        /*056c*/ 	.word	0x00000000
        /*0570*/ 	.word	0x000000f0
        /*0574*/ 	.short	0x010a
        /*0576*/ 	.byte	0xff
	.zero		1


	//   ....[73]....
        /*0578*/ 	.word	0x00002e00
        /*057c*/ 	.word	0x00000000
        /*0580*/ 	.word	0x00000000
        /*0584*/ 	.short	0x0101
        /*0586*/ 	.byte	0xff
	.zero		1


	//   ....[74]....
        /*0588*/ 	.word	0x00002e90
        /*058c*/ 	.word	0x000000ff
        /*0590*/ 	.word	0x00000100
        /*0594*/ 	.short	0x0106
        /*0596*/ 	.byte	0x05
	.zero		1


	//   ....[75]....
        /*0598*/ 	.word	0x00002eb0
        /*059c*/ 	.word	0x000000ff
        /*05a0*/ 	.word	0x00000100
        /*05a4*/ 	.short	0x010a
        /*05a6*/ 	.byte	0x05
	.zero		1


	//   ....[76]....
        /*05a8*/ 	.word	0x00002f40
        /*05ac*/ 	.word	0x000000ff
        /*05b0*/ 	.word	0x00000100
        /*05b4*/ 	.short	0x0106
        /*05b6*/ 	.byte	0x04
	.zero		1


	//   ....[77]....
        /*05b8*/ 	.word	0x00002f80
        /*05bc*/ 	.word	0x00000000
        /*05c0*/ 	.word	0x00000100
        /*05c4*/ 	.short	0x010a
        /*05c6*/ 	.byte	0xff
	.zero		1


	//   ....[78]....
        /*05c8*/ 	.word	0x00003480
        /*05cc*/ 	.word	0x00000000
        /*05d0*/ 	.word	0x000000f0
        /*05d4*/ 	.short	0x010a
        /*05d6*/ 	.byte	0xff
	.zero		1


	//   ....[79]....
        /*05d8*/ 	.word	0x00003590
        /*05dc*/ 	.word	0x00000003
        /*05e0*/ 	.word	0x00000000
        /*05e4*/ 	.short	0x0101
        /*05e6*/ 	.byte	0xff
	.zero		1


	//   ....[80]....
        /*05e8*/ 	.word	0x000035a0
        /*05ec*/ 	.word	0x000000ff
        /*05f0*/ 	.word	0x00000000
        /*05f4*/ 	.short	0x010a
        /*05f6*/ 	.byte	0x04
	.zero		1


	//   ....[81]....
        /*05f8*/ 	.word	0x000035b0
        /*05fc*/ 	.word	0x000000ff
        /*0600*/ 	.word	0x00000130
        /*0604*/ 	.short	0x010a
        /*0606*/ 	.byte	0x08
	.zero		1


	//   ....[82]....
        /*0608*/ 	.word	0x00003680
        /*060c*/ 	.word	0x000000ff
        /*0610*/ 	.word	0x00000000
        /*0614*/ 	.short	0x010a
        /*0616*/ 	.byte	0x07
	.zero		1


	//   ....[83]....
        /*0618*/ 	.word	0x000037c0
        /*061c*/ 	.word	0x000000ff
        /*0620*/ 	.word	0x00000000
        /*0624*/ 	.short	0x010a
        /*0626*/ 	.byte	0x04
	.zero		1


	//   ....[84]....
        /*0628*/ 	.word	0x000039c0
        /*062c*/ 	.word	0x000000ff
        /*0630*/ 	.word	0x00000000
        /*0634*/ 	.short	0x010a
        /*0636*/ 	.byte	0x05
	.zero		1


	//   ....[85]....
        /*0638*/ 	.word	0x00003a50
        /*063c*/ 	.word	0x000000ff
        /*0640*/ 	.word	0x00000000
        /*0644*/ 	.short	0x010a
        /*0646*/ 	.byte	0x05
	.zero		1


	//   ....[86]....
        /*0648*/ 	.word	0x00003ae0
        /*064c*/ 	.word	0x000000ff
        /*0650*/ 	.word	0x00000000
        /*0654*/ 	.short	0x010a
        /*0656*/ 	.byte	0x05
	.zero		1


	//   ....[87]....
        /*0658*/ 	.word	0x00003b70
        /*065c*/ 	.word	0x000000ff
        /*0660*/ 	.word	0x00000000
        /*0664*/ 	.short	0x010a
        /*0666*/ 	.byte	0x07
	.zero		1


	//   ....[88]....
        /*0668*/ 	.word	0x00003ff0
        /*066c*/ 	.word	0x00000000
        /*0670*/ 	.word	0x000000f0
        /*0674*/ 	.short	0x010a
        /*0676*/ 	.byte	0xff
	.zero		1


	//   ....[89]....
        /*0678*/ 	.word	0x000040a0
        /*067c*/ 	.word	0x00000000
        /*0680*/ 	.word	0x00000000
        /*0684*/ 	.short	0x0101
        /*0686*/ 	.byte	0xff
	.zero		1


	//   ....[90]....
        /*0688*/ 	.word	0x000043c0
        /*068c*/ 	.word	0x000000ff
        /*0690*/ 	.word	0x000000e8
        /*0694*/ 	.short	0x010a
        /*0696*/ 	.byte	0x07
	.zero		1


	//   ....[91]....
        /*0698*/ 	.word	0x000045b0
        /*069c*/ 	.word	0x000000ff
        /*06a0*/ 	.word	0x000000d0
        /*06a4*/ 	.short	0x010a
        /*06a6*/ 	.byte	0x07
	.zero		1


	//   ....[92]....
        /*06a8*/ 	.word	0x00004700
        /*06ac*/ 	.word	0x000000ff
        /*06b0*/ 	.word	0x000000c0
        /*06b4*/ 	.short	0x010b
        /*06b6*/ 	.byte	0x07
	.zero		1


	//   ....[93]....
        /*06b8*/ 	.word	0x00004720
        /*06bc*/ 	.word	0x000000ff
        /*06c0*/ 	.word	0x00000000
        /*06c4*/ 	.short	0x0101
        /*06c6*/ 	.byte	0x08
	.zero		1


	//   ....[94]....
        /*06c8*/ 	.word	0x00004770
        /*06cc*/ 	.word	0x000000ff
        /*06d0*/ 	.word	0x000000d8
        /*06d4*/ 	.short	0x010a
        /*06d6*/ 	.byte	0x07
	.zero		1


	//   ....[95]....
        /*06d8*/ 	.word	0x00004950
        /*06dc*/ 	.word	0x000000ff
        /*06e0*/ 	.word	0x000000c8
        /*06e4*/ 	.short	0x010b
        /*06e6*/ 	.byte	0x07
	.zero		1


	//   ....[96]....
        /*06e8*/ 	.word	0x00004970
        /*06ec*/ 	.word	0x000000ff
        /*06f0*/ 	.word	0x00000000
        /*06f4*/ 	.short	0x0101
        /*06f6*/ 	.byte	0x0d
	.zero		1


	//   ....[97]....
        /*06f8*/ 	.word	0x000049a0
        /*06fc*/ 	.word	0x000000ff
        /*0700*/ 	.word	0x000000d0
        /*0704*/ 	.short	0x010a
        /*0706*/ 	.byte	0x07
	.zero		1


	//   ....[98]....
        /*0708*/ 	.word	0x000049e0
        /*070c*/ 	.word	0x00000000
        /*0710*/ 	.word	0x000000d8
        /*0714*/ 	.short	0x010a
        /*0716*/ 	.byte	0xff
	.zero		1


	//   ....[99]....
        /*0718*/ 	.word	0x00004c50
        /*071c*/ 	.word	0x000000ff
        /*0720*/ 	.word	0x000000f0
        /*0724*/ 	.short	0x010a
        /*0726*/ 	.byte	0x05
	.zero		1


	//   ....[100]....
        /*0728*/ 	.word	0x00004d20
        /*072c*/ 	.word	0x000000ff
        /*0730*/ 	.word	0x00000000
        /*0734*/ 	.short	0x0101
        /*0736*/ 	.byte	0x05
	.zero		1


	//   ....[101]....
        /*0738*/ 	.word	0x00005910
        /*073c*/ 	.word	0x00000002
        /*0740*/ 	.word	0x000000c0
        /*0744*/ 	.short	0x010a
        /*0746*/ 	.byte	0xff
	.zero		1


	//   ....[102]....
        /*0748*/ 	.word	0x00005980
        /*074c*/ 	.word	0x00000002
        /*0750*/ 	.word	0x00000110
        /*0754*/ 	.short	0x010a
        /*0756*/ 	.byte	0xff
	.zero		1


	//   ....[103]....
        /*0758*/ 	.word	0x00005b70
        /*075c*/ 	.word	0x00000002
        /*0760*/ 	.word	0x000000c0
        /*0764*/ 	.short	0x010a
        /*0766*/ 	.byte	0xff
	.zero		1


	//   ....[104]....
        /*0768*/ 	.word	0x00005d10
        /*076c*/ 	.word	0x00000000
        /*0770*/ 	.word	0x00000000
        /*0774*/ 	.short	0x0101
        /*0776*/ 	.byte	0xff
	.zero		1


	//   ....[105]....
        /*0778*/ 	.word	0x00005df0
        /*077c*/ 	.word	0x000000ae
        /*0780*/ 	.word	0x00000110
        /*0784*/ 	.short	0x010a
        /*0786*/ 	.byte	0xff
	.zero		1


	//   ....[106]....
        /*0788*/ 	.word	0x00007ae0
        /*078c*/ 	.word	0x00000061
        /*0790*/ 	.word	0x00000000
        /*0794*/ 	.short	0x0101
        /*0796*/ 	.byte	0xff
	.zero		1


	//   ....[107]....
        /*0798*/ 	.word	0x0000d780
        /*079c*/ 	.word	0x00000002
        /*07a0*/ 	.word	0x000000c0
        /*07a4*/ 	.short	0x010a
        /*07a6*/ 	.byte	0xff
	.zero		1


	//   ....[108]....
        /*07a8*/ 	.word	0x0000d8c0
        /*07ac*/ 	.word	0x00000002
        /*07b0*/ 	.word	0x00000160
        /*07b4*/ 	.short	0x010a
        /*07b6*/ 	.byte	0xff
	.zero		1


	//   ....[109]....
        /*07b8*/ 	.word	0x0000d920
        /*07bc*/ 	.word	0x00000002
        /*07c0*/ 	.word	0x00000060
        /*07c4*/ 	.short	0x010a
        /*07c6*/ 	.byte	0xff
	.zero		1


	//   ....[110]....
        /*07c8*/ 	.word	0x0000d980
        /*07cc*/ 	.word	0x00000002
        /*07d0*/ 	.word	0x00000060
        /*07d4*/ 	.short	0x010a
        /*07d6*/ 	.byte	0xff
	.zero		1


	//   ....[111]....
        /*07d8*/ 	.word	0x0000d9d0
        /*07dc*/ 	.word	0x00000002
        /*07e0*/ 	.word	0x000000f0
        /*07e4*/ 	.short	0x010a
        /*07e6*/ 	.byte	0xff
	.zero		1


	//   ....[112]....
        /*07e8*/ 	.word	0x0000da30
        /*07ec*/ 	.word	0x00000000
        /*07f0*/ 	.word	0x00000000
        /*07f4*/ 	.short	0x010a
        /*07f6*/ 	.byte	0xff
	.zero		1


	//   ....[113]....
        /*07f8*/ 	.word	0x0000da90
        /*07fc*/ 	.word	0x00000000
        /*0800*/ 	.word	0x00000000
        /*0804*/ 	.short	0x010a
        /*0806*/ 	.byte	0xff
	.zero		1


	//   ....[114]....
        /*0808*/ 	.word	0x0000daf0
        /*080c*/ 	.word	0x00000000
        /*0810*/ 	.word	0x00000000
        /*0814*/ 	.short	0x010a
        /*0816*/ 	.byte	0xff
	.zero		1


	//   ....[115]....
        /*0818*/ 	.word	0x0000db50
        /*081c*/ 	.word	0x00000000
        /*0820*/ 	.word	0x00000000
        /*0824*/ 	.short	0x010a
        /*0826*/ 	.byte	0xff
	.zero		1


	//   ....[116]....
        /*0828*/ 	.word	0x0000dbb0
        /*082c*/ 	.word	0x00000000
        /*0830*/ 	.word	0x00000000
        /*0834*/ 	.short	0x010a
        /*0836*/ 	.byte	0xff
	.zero		1


	//   ....[117]....
        /*0838*/ 	.word	0x0000dc10
        /*083c*/ 	.word	0x00000000
        /*0840*/ 	.word	0x00000000
        /*0844*/ 	.short	0x010a
        /*0846*/ 	.byte	0xff
	.zero		1


	//   ....[118]....
        /*0848*/ 	.word	0x0000dc70
        /*084c*/ 	.word	0x00000000
        /*0850*/ 	.word	0x00000000
        /*0854*/ 	.short	0x010a
        /*0856*/ 	.byte	0xff
	.zero		1


	//   ....[119]....
        /*0858*/ 	.word	0x0000dcd0
        /*085c*/ 	.word	0x00000000
        /*0860*/ 	.word	0x00000000
        /*0864*/ 	.short	0x010a
        /*0866*/ 	.byte	0xff
	.zero		1


	//   ....[120]....
        /*0868*/ 	.word	0x0000dd30
        /*086c*/ 	.word	0x00000000
        /*0870*/ 	.word	0x00000000
        /*0874*/ 	.short	0x010a
        /*0876*/ 	.byte	0xff
	.zero		1


	//   ....[121]....
        /*0878*/ 	.word	0x0000dd90
        /*087c*/ 	.word	0x00000000
        /*0880*/ 	.word	0x00000000
        /*0884*/ 	.short	0x010a
        /*0886*/ 	.byte	0xff
	.zero		1


	//   ....[122]....
        /*0888*/ 	.word	0x0000ddf0
        /*088c*/ 	.word	0x00000000
        /*0890*/ 	.word	0x00000000
        /*0894*/ 	.short	0x010a
        /*0896*/ 	.byte	0xff
	.zero		1


	//   ....[123]....
        /*0898*/ 	.word	0x0000de40
        /*089c*/ 	.word	0x00000000
        /*08a0*/ 	.word	0x00000150
        /*08a4*/ 	.short	0x010a
        /*08a6*/ 	.byte	0xff
	.zero		1


	//   ....[124]....
        /*08a8*/ 	.word	0x0000dea0
        /*08ac*/ 	.word	0x00000000
        /*08b0*/ 	.word	0x00000100
        /*08b4*/ 	.short	0x010a
        /*08b6*/ 	.byte	0xff
	.zero		1


	//   ....[125]....
        /*08b8*/ 	.word	0x0000def0
        /*08bc*/ 	.word	0x00000000
        /*08c0*/ 	.word	0x000000f0
        /*08c4*/ 	.short	0x010a
        /*08c6*/ 	.byte	0xff
	.zero		1


	//   ....[126]....
        /*08c8*/ 	.word	0x0000df50
        /*08cc*/ 	.word	0x00000000
        /*08d0*/ 	.word	0x00000100
        /*08d4*/ 	.short	0x010a
        /*08d6*/ 	.byte	0xff
	.zero		1


	//   ....[127]....
        /*08d8*/ 	.word	0x0000dfa0
        /*08dc*/ 	.word	0x00000000
        /*08e0*/ 	.word	0x000000f0
        /*08e4*/ 	.short	0x010a
        /*08e6*/ 	.byte	0xff
	.zero		1


	//   ....[128]....
        /*08e8*/ 	.word	0x0000e000
        /*08ec*/ 	.word	0x00000002
        /*08f0*/ 	.word	0x00000130
        /*08f4*/ 	.short	0x010a
        /*08f6*/ 	.byte	0xff
	.zero		1


	//   ....[129]....
        /*08f8*/ 	.word	0x0000e060
        /*08fc*/ 	.word	0x00000000
        /*0900*/ 	.word	0x00000000
        /*0904*/ 	.short	0x010a
        /*0906*/ 	.byte	0xff
	.zero		1


	//   ....[130]....
        /*0908*/ 	.word	0x0000e0c0
        /*090c*/ 	.word	0x00000000
        /*0910*/ 	.word	0x00000000
        /*0914*/ 	.short	0x010a
        /*0916*/ 	.byte	0xff
	.zero		1


	//   ....[131]....
        /*0918*/ 	.word	0x0000e120
        /*091c*/ 	.word	0x00000000
        /*0920*/ 	.word	0x00000000
        /*0924*/ 	.short	0x010a
        /*0926*/ 	.byte	0xff
	.zero		1


	//   ....[132]....
        /*0928*/ 	.word	0x0000e180
        /*092c*/ 	.word	0x00000000
        /*0930*/ 	.word	0x00000000
        /*0934*/ 	.short	0x010a
        /*0936*/ 	.byte	0xff
	.zero		1


	//   ....[133]....
        /*0938*/ 	.word	0x0000e1e0
        /*093c*/ 	.word	0x00000000
        /*0940*/ 	.word	0x00000000
        /*0944*/ 	.short	0x010a
        /*0946*/ 	.byte	0xff
	.zero		1


	//   ....[134]....
        /*0948*/ 	.word	0x0000e230
        /*094c*/ 	.word	0x00000000
        /*0950*/ 	.word	0x000000f0
        /*0954*/ 	.short	0x010a
        /*0956*/ 	.byte	0xff
	.zero		1


	//   ....[135]....
        /*0958*/ 	.word	0x0000e290
        /*095c*/ 	.word	0x00000000
        /*0960*/ 	.word	0x000000e8
        /*0964*/ 	.short	0x010a
        /*0966*/ 	.byte	0xff
	.zero		1


	//   ....[136]....
        /*0968*/ 	.word	0x0000e2f0
        /*096c*/ 	.word	0x00000000
        /*0970*/ 	.word	0x000000d0
        /*0974*/ 	.short	0x010a
        /*0976*/ 	.byte	0xff
	.zero		1


	//   ....[137]....
        /*0978*/ 	.word	0x0000e350
        /*097c*/ 	.word	0x00000000
        /*0980*/ 	.word	0x000000d8
        /*0984*/ 	.short	0x010a
        /*0986*/ 	.byte	0xff
	.zero		1


	//   ....[138]....
        /*0988*/ 	.word	0x0000e3b0
        /*098c*/ 	.word	0x00000000
        /*0990*/ 	.word	0x000000d0
        /*0994*/ 	.short	0x010a
        /*0996*/ 	.byte	0xff
	.zero		1


	//   ....[139]....
        /*0998*/ 	.word	0x0000e410
        /*099c*/ 	.word	0x00000000
        /*09a0*/ 	.word	0x000000f0
        /*09a4*/ 	.short	0x010a
        /*09a6*/ 	.byte	0xff
	.zero		1


	//   ....[140]....
        /*09a8*/ 	.word	0x0000e460
        /*09ac*/ 	.word	0x00000002
        /*09b0*/ 	.word	0x000000c0
        /*09b4*/ 	.short	0x010a
        /*09b6*/ 	.byte	0xff
	.zero		1


	//   ....[141]....
        /*09b8*/ 	.word	0x0000e4b0
        /*09bc*/ 	.word	0x000000ae
        /*09c0*/ 	.word	0x00000110
        /*09c4*/ 	.short	0x010a
        /*09c6*/ 	.byte	0xff
	.zero		1


	//----- nvinfo : EIATTR_NUM_MBARRIERS
	.align		4
.L_49:
        /*09c8*/ 	.byte	0x03, 0x38
        /*09ca*/ 	.short	0x002e


	//----- nvinfo : EIATTR_EXIT_INSTR_OFFSETS
	.align		4
        /*09cc*/ 	.byte	0x04, 0x1c
        /*09ce*/ 	.short	(.L_51 - .L_50)


	//   ....[0]....
.L_50:
        /*09d0*/ 	.word	0x00002a60


	//   ....[1]....
        /*09d4*/ 	.word	0x00002f50


	//   ....[2]....
        /*09d8*/ 	.word	0x00002fb0


	//   ....[3]....
        /*09dc*/ 	.word	0x00003dd0


	//   ....[4]....
        /*09e0*/ 	.word	0x00004a10


	//   ....[5]....
        /*09e4*/ 	.word	0x00004a50


	//   ....[6]....
        /*09e8*/ 	.word	0x0000d8b0


	//----- nvinfo : EIATTR_MAX_THREADS
	.align		4
.L_51:
        /*09ec*/ 	.byte	0x04, 0x05
        /*09ee*/ 	.short	(.L_53 - .L_52)
.L_52:
        /*09f0*/ 	.word	0x00000100
        /*09f4*/ 	.word	0x00000001
        /*09f8*/ 	.word	0x00000001


	//----- nvinfo : EIATTR_CRS_STACK_SIZE
	.align		4
.L_53:
        /*09fc*/ 	.byte	0x04, 0x1e
        /*09fe*/ 	.short	(.L_55 - .L_54)
.L_54:
        /*0a00*/ 	.word	0x00000000


	//----- nvinfo : EIATTR_CBANK_PARAM_SIZE
	.align		4
.L_55:
        /*0a04*/ 	.byte	0x03, 0x19
        /*0a06*/ 	.short	0x0800


	//----- nvinfo : EIATTR_PARAM_CBANK
	.align		4
        /*0a08*/ 	.byte	0x04, 0x0a
        /*0a0a*/ 	.short	(.L_57 - .L_56)
	.align		4
.L_56:
        /*0a0c*/ 	.word	index@(.nv.constant0._ZN7cutlass13device_kernelINS_4gemm6kernel13GemmUniversalIN4cute5tupleIJiiiiEEENS1_10collective13CollectiveMmaINS1_35MainloopSm100TmaUmmaWarpSpecializedILi12ELi2ELi4ENS5_IJNS4_1CILi1EEESB_SB_EEEEENS5_IJNSA_ILi128EEESE_NSA_ILi64EEEEEENS_12float_e4m3_tENS5_IJlSB_lEEESH_SI_NS4_8TiledMMAINS4_8MMA_AtomIJNS4_10MMA_TraitsINS4_19SM100_MMA_F8F6F4_SSEJSH_SH_fSE_SE_NS4_17integral_constantINS4_4UMMA5MajorELSP_0EEESQ_NSN_INSO_7ScaleInELSR_0EEESS_EEEEEENS4_6LayoutISC_NS5_IJNSA_ILi0EEESW_SW_EEEEENS5_IJNS4_10UnderscoreESZ_SZ_EEEEENS4_13SM90_TMA_LOADENS4_14ComposedLayoutINS4_7SwizzleILi2ELi4ELi3EEENS4_18smem_ptr_flag_bitsILi8EEENSV_INS5_IJNSA_ILi8EEESF_EEENS5_IJSF_SB_EEEEEEEvNS4_8identityES12_S1C_vS1D_EENS_8epilogue10collective18CollectiveEpilogueINS1F_23Sm100TmaWarpSpecializedILi2ELi2ELi64ELb0ELb0EEEJSG_NS5_IJNSV_ISE_SB_EENSV_ISF_SB_EEEEESH_SI_SH_SI_NS1F_6fusion15FusionCallbacksIS1J_NS1N_13LinCombEltActINS1F_6thread4SiLuESH_fSH_fLNS_15FloatRoundStyleE2EEESG_S1M_JEEENS4_5SM1004TMEM4LOAD26SM100_TMEM_LOAD_32dp32b64xES12_S1C_NS4_39AutoVectorizingCopyWithAssumedAlignmentILi128EEENS4_14SM90_TMA_STOREES1C_S20_S20_EEEvvEEEEvNT_6ParamsE)
        /*0a10*/ 	.short	0x0380
        /*0a12*/ 	.short	0x0800


	//----- nvinfo : EIATTR_SW_WAR
	.align		4
.L_57:
        /*0a14*/ 	.byte	0x04, 0x36
        /*0a16*/ 	.short	(.L_59 - .L_58)
.L_58:
        /*0a18*/ 	.word	0x00000008
.L_59:


//--------------------- .nv.callgraph             --------------------------
	.section	.nv.callgraph,"",@"SHT_CUDA_CALLGRAPH"
	.align	4
	.sectionentsize	8
	.align		4
        /*0000*/ 	.word	0x00000000
	.align		4
        /*0004*/ 	.word	0xffffffff
	.align		4
        /*0008*/ 	.word	index@(_ZN7cutlass13device_kernelINS_4gemm6kernel13GemmUniversalIN4cute5tupleIJiiiiEEENS1_10collective13CollectiveMmaINS1_35MainloopSm100TmaUmmaWarpSpecializedILi12ELi2ELi4ENS5_IJNS4_1CILi1EEESB_SB_EEEEENS5_IJNSA_ILi128EEESE_NSA_ILi64EEEEEENS_12float_e4m3_tENS5_IJlSB_lEEESH_SI_NS4_8TiledMMAINS4_8MMA_AtomIJNS4_10MMA_TraitsINS4_19SM100_MMA_F8F6F4_SSEJSH_SH_fSE_SE_NS4_17integral_constantINS4_4UMMA5MajorELSP_0EEESQ_NSN_INSO_7ScaleInELSR_0EEESS_EEEEEENS4_6LayoutISC_NS5_IJNSA_ILi0EEESW_SW_EEEEENS5_IJNS4_10UnderscoreESZ_SZ_EEEEENS4_13SM90_TMA_LOADENS4_14ComposedLayoutINS4_7SwizzleILi2ELi4ELi3EEENS4_18smem_ptr_flag_bitsILi8EEENSV_INS5_IJNSA_ILi8EEESF_EEENS5_IJSF_SB_EEEEEEEvNS4_8identityES12_S1C_vS1D_EENS_8epilogue10collective18CollectiveEpilogueINS1F_23Sm100TmaWarpSpecializedILi2ELi2ELi64ELb0ELb0EEEJSG_NS5_IJNSV_ISE_SB_EENSV_ISF_SB_EEEEESH_SI_SH_SI_NS1F_6fusion15FusionCallbacksIS1J_NS1N_13LinCombEltActINS1F_6thread4SiLuESH_fSH_fLNS_15FloatRoundStyleE2EEESG_S1M_JEEENS4_5SM1004TMEM4LOAD26SM100_TMEM_LOAD_32dp32b64xES12_S1C_NS4_39AutoVectorizingCopyWithAssumedAlignmentILi128EEENS4_14SM90_TMA_STOREES1C_S20_S20_EEEvvEEEEvNT_6ParamsE)
	.align		4
        /*000c*/ 	.word	index@(__assertfail)
	.align		4
        /*0010*/ 	.word	0x00000000
	.align		4
        /*0014*/ 	.word	0xfffffffe
	.align		4
        /*0018*/ 	.word	0x00000000
	.align		4
        /*001c*/ 	.word	0xfffffffd
	.align		4
        /*0020*/ 	.word	0x00000000
	.align		4
        /*0024*/ 	.word	0xfffffffc


//--------------------- .nv.constant4             --------------------------
	.section	.nv.constant4,"a",@progbits
	.align	8
	.align		8
.nv.constant4:
        /*0000*/ 	.dword	__assertfail
	.align		8
        /*0008*/ 	.dword	__unnamed_1
	.align		8
        /*0010*/ 	.dword	__unnamed_2
	.align		8
        /*0018*/ 	.dword	_ZN39_INTERNAL_a6fcc3d0_4_k_cu_00dc6e32_29334cuda3std3__45__cpo5beginE
	.align		8
        /*0020*/ 	.dword	_ZN39_INTERNAL_a6fcc3d0_4_k_cu_00dc6e32_29334cuda3std3__45__cpo3endE
	.align		8
        /*0028*/ 	.dword	_ZN39_INTERNAL_a6fcc3d0_4_k_cu_00dc6e32_29334cuda3std3__45__cpo6cbeginE
	.align		8
        /*0030*/ 	.dword	_ZN39_INTERNAL_a6fcc3d0_4_k_cu_00dc6e32_29334cuda3std3__45__cpo4cendE
	.align		8
        /*0038*/ 	.dword	_ZN39_INTERNAL_a6fcc3d0_4_k_cu_00dc6e32_29334cuda3std3__441_GLOBAL__N__a6fcc3d0_4_k_cu_00dc6e32_29336ignoreE
	.align		8
        /*0040*/ 	.dword	_ZN39_INTERNAL_a6fcc3d0_4_k_cu_00dc6e32_29334cuda3std3__419piecewise_constructE
	.align		8
        /*0048*/ 	.dword	_ZN39_INTERNAL_a6fcc3d0_4_k_cu_00dc6e32_29334cuda3std3__48in_placeE
	.align		8
        /*0050*/ 	.dword	_ZN39_INTERNAL_a6fcc3d0_4_k_cu_00dc6e32_29334cuda3std6ranges3__45__cpo4swapE
	.align		8
        /*0058*/ 	.dword	_ZN39_INTERNAL_a6fcc3d0_4_k_cu_00dc6e32_29334cuda3std6ranges3__45__cpo9iter_moveE
	.align		8
        /*0060*/ 	.dword	_ZN39_INTERNAL_a6fcc3d0_4_k_cu_00dc6e32_29334cute7productE
	.align		8
        /*0068*/ 	.dword	_ZN39_INTERNAL_a6fcc3d0_4_k_cu_00dc6e32_29334cute1_E
	.align		8
        /*0070*/ 	.dword	$str$25
	.align		8
        /*0078*/ 	.dword	$str$26
	.align		8
        /*0080*/ 	.dword	$str$27
	.align		8
        /*0088*/ 	.dword	$str$28


//--------------------- .text._ZN7cutlass13device_kernelINS_4gemm6kernel13GemmUniversalIN4cute5tupleIJiiiiEEENS1_10collective13CollectiveMmaINS1_35MainloopSm100TmaUmmaWarpSpecializedILi12ELi2ELi4ENS5_IJNS4_1CILi1EEESB_SB_EEEEENS5_IJNSA_ILi128EEESE_NSA_ILi64EEEEEENS_12float_e4m3_tENS5_IJlSB_lEEESH_SI_NS4_8TiledMMAINS4_8MMA_AtomIJNS4_10MMA_TraitsINS4_19SM100_MMA_F8F6F4_SSEJSH_SH_fSE_SE_NS4_17integral_constantINS4_4UMMA5MajorELSP_0EEESQ_NSN_INSO_7ScaleInELSR_0EEESS_EEEEEENS4_6LayoutISC_NS5_IJNSA_ILi0EEESW_SW_EEEEENS5_IJNS4_10UnderscoreESZ_SZ_EEEEENS4_13SM90_TMA_LOADENS4_14ComposedLayoutINS4_7SwizzleILi2ELi4ELi3EEENS4_18smem_ptr_flag_bitsILi8EEENSV_INS5_IJNSA_ILi8EEESF_EEENS5_IJSF_SB_EEEEEEEvNS4_8identityES12_S1C_vS1D_EENS_8epilogue10collective18CollectiveEpilogueINS1F_23Sm100TmaWarpSpecializedILi2ELi2ELi64ELb0ELb0EEEJSG_NS5_IJNSV_ISE_SB_EENSV_ISF_SB_EEEEESH_SI_SH_SI_NS1F_6fusion15FusionCallbacksIS1J_NS1N_13LinCombEltActINS1F_6thread4SiLuESH_fSH_fLNS_15FloatRoundStyleE2EEESG_S1M_JEEENS4_5SM1004TMEM4LOAD26SM100_TMEM_LOAD_32dp32b64xES12_S1C_NS4_39AutoVectorizingCopyWithAssumedAlignmentILi128EEENS4_14SM90_TMA_STOREES1C_S20_S20_EEEvvEEEEvNT_6ParamsE --------------------------
	.section	.text._ZN7cutlass13device_kernelINS_4gemm6kernel13GemmUniversalIN4cute5tupleIJiiiiEEENS1_10collective13CollectiveMmaINS1_35MainloopSm100TmaUmmaWarpSpecializedILi12ELi2ELi4ENS5_IJNS4_1CILi1EEESB_SB_EEEEENS5_IJNSA_ILi128EEESE_NSA_ILi64EEEEEENS_12float_e4m3_tENS5_IJlSB_lEEESH_SI_NS4_8TiledMMAINS4_8MMA_AtomIJNS4_10MMA_TraitsINS4_19SM100_MMA_F8F6F4_SSEJSH_SH_fSE_SE_NS4_17integral_constantINS4_4UMMA5MajorELSP_0EEESQ_NSN_INSO_7ScaleInELSR_0EEESS_EEEEEENS4_6LayoutISC_NS5_IJNSA_ILi0EEESW_SW_EEEEENS5_IJNS4_10UnderscoreESZ_SZ_EEEEENS4_13SM90_TMA_LOADENS4_14ComposedLayoutINS4_7SwizzleILi2ELi4ELi3EEENS4_18smem_ptr_flag_bitsILi8EEENSV_INS5_IJNSA_ILi8EEESF_EEENS5_IJSF_SB_EEEEEEEvNS4_8identityES12_S1C_vS1D_EENS_8epilogue10collective18CollectiveEpilogueINS1F_23Sm100TmaWarpSpecializedILi2ELi2ELi64ELb0ELb0EEEJSG_NS5_IJNSV_ISE_SB_EENSV_ISF_SB_EEEEESH_SI_SH_SI_NS1F_6fusion15FusionCallbacksIS1J_NS1N_13LinCombEltActINS1F_6thread4SiLuESH_fSH_fLNS_15FloatRoundStyleE2EEESG_S1M_JEEENS4_5SM1004TMEM4LOAD26SM100_TMEM_LOAD_32dp32b64xES12_S1C_NS4_39AutoVectorizingCopyWithAssumedAlignmentILi128EEENS4_14SM90_TMA_STOREES1C_S20_S20_EEEvvEEEEvNT_6ParamsE,"ax",@progbits
	.align	128
.text._ZN7cutlass13device_kernelINS_4gemm6kernel13GemmUniversalIN4cute5tupleIJiiiiEEENS1_10collective13CollectiveMmaINS1_35MainloopSm100TmaUmmaWarpSpecializedILi12ELi2ELi4ENS5_IJNS4_1CILi1EEESB_SB_EEEEENS5_IJNSA_ILi128EEESE_NSA_ILi64EEEEEENS_12float_e4m3_tENS5_IJlSB_lEEESH_SI_NS4_8TiledMMAINS4_8MMA_AtomIJNS4_10MMA_TraitsINS4_19SM100_MMA_F8F6F4_SSEJSH_SH_fSE_SE_NS4_17integral_constantINS4_4UMMA5MajorELSP_0EEESQ_NSN_INSO_7ScaleInELSR_0EEESS_EEEEEENS4_6LayoutISC_NS5_IJNSA_ILi0EEESW_SW_EEEEENS5_IJNS4_10UnderscoreESZ_SZ_EEEEENS4_13SM90_TMA_LOADENS4_14ComposedLayoutINS4_7SwizzleILi2ELi4ELi3EEENS4_18smem_ptr_flag_bitsILi8EEENSV_INS5_IJNSA_ILi8EEESF_EEENS5_IJSF_SB_EEEEEEEvNS4_8identityES12_S1C_vS1D_EENS_8epilogue10collective18CollectiveEpilogueINS1F_23Sm100TmaWarpSpecializedILi2ELi2ELi64ELb0ELb0EEEJSG_NS5_IJNSV_ISE_SB_EENSV_ISF_SB_EEEEESH_SI_SH_SI_NS1F_6fusion15FusionCallbacksIS1J_NS1N_13LinCombEltActINS1F_6thread4SiLuESH_fSH_fLNS_15FloatRoundStyleE2EEESG_S1M_JEEENS4_5SM1004TMEM4LOAD26SM100_TMEM_LOAD_32dp32b64xES12_S1C_NS4_39AutoVectorizingCopyWithAssumedAlignmentILi128EEENS4_14SM90_TMA_STOREES1C_S20_S20_EEEvvEEEEvNT_6ParamsE:
        .type           _ZN7cutlass13device_kernelINS_4gemm6kernel13GemmUniversalIN4cute5tupleIJiiiiEEENS1_10collective13CollectiveMmaINS1_35MainloopSm100TmaUmmaWarpSpecializedILi12ELi2ELi4ENS5_IJNS4_1CILi1EEESB_SB_EEEEENS5_IJNSA_ILi128EEESE_NSA_ILi64EEEEEENS_12float_e4m3_tENS5_IJlSB_lEEESH_SI_NS4_8TiledMMAINS4_8MMA_AtomIJNS4_10MMA_TraitsINS4_19SM100_MMA_F8F6F4_SSEJSH_SH_fSE_SE_NS4_17integral_constantINS4_4UMMA5MajorELSP_0EEESQ_NSN_INSO_7ScaleInELSR_0EEESS_EEEEEENS4_6LayoutISC_NS5_IJNSA_ILi0EEESW_SW_EEEEENS5_IJNS4_10UnderscoreESZ_SZ_EEEEENS4_13SM90_TMA_LOADENS4_14ComposedLayoutINS4_7SwizzleILi2ELi4ELi3EEENS4_18smem_ptr_flag_bitsILi8EEENSV_INS5_IJNSA_ILi8EEESF_EEENS5_IJSF_SB_EEEEEEEvNS4_8identityES12_S1C_vS1D_EENS_8epilogue10collective18CollectiveEpilogueINS1F_23Sm100TmaWarpSpecializedILi2ELi2ELi64ELb0ELb0EEEJSG_NS5_IJNSV_ISE_SB_EENSV_ISF_SB_EEEEESH_SI_SH_SI_NS1F_6fusion15FusionCallbacksIS1J_NS1N_13LinCombEltActINS1F_6thread4SiLuESH_fSH_fLNS_15FloatRoundStyleE2EEESG_S1M_JEEENS4_5SM1004TMEM4LOAD26SM100_TMEM_LOAD_32dp32b64xES12_S1C_NS4_39AutoVectorizingCopyWithAssumedAlignmentILi128EEENS4_14SM90_TMA_STOREES1C_S20_S20_EEEvvEEEEvNT_6ParamsE,@function
        .size           _ZN7cutlass13device_kernelINS_4gemm6kernel13GemmUniversalIN4cute5tupleIJiiiiEEENS1_10collective13CollectiveMmaINS1_35MainloopSm100TmaUmmaWarpSpecializedILi12ELi2ELi4ENS5_IJNS4_1CILi1EEESB_SB_EEEEENS5_IJNSA_ILi128EEESE_NSA_ILi64EEEEEENS_12float_e4m3_tENS5_IJlSB_lEEESH_SI_NS4_8TiledMMAINS4_8MMA_AtomIJNS4_10MMA_TraitsINS4_19SM100_MMA_F8F6F4_SSEJSH_SH_fSE_SE_NS4_17integral_constantINS4_4UMMA5MajorELSP_0EEESQ_NSN_INSO_7ScaleInELSR_0EEESS_EEEEEENS4_6LayoutISC_NS5_IJNSA_ILi0EEESW_SW_EEEEENS5_IJNS4_10UnderscoreESZ_SZ_EEEEENS4_13SM90_TMA_LOADENS4_14ComposedLayoutINS4_7SwizzleILi2ELi4ELi3EEENS4_18smem_ptr_flag_bitsILi8EEENSV_INS5_IJNSA_ILi8EEESF_EEENS5_IJSF_SB_EEEEEEEvNS4_8identityES12_S1C_vS1D_EENS_8epilogue10collective18CollectiveEpilogueINS1F_23Sm100TmaWarpSpecializedILi2ELi2ELi64ELb0ELb0EEEJSG_NS5_IJNSV_ISE_SB_EENSV_ISF_SB_EEEEESH_SI_SH_SI_NS1F_6fusion15FusionCallbacksIS1J_NS1N_13LinCombEltActINS1F_6thread4SiLuESH_fSH_fLNS_15FloatRoundStyleE2EEESG_S1M_JEEENS4_5SM1004TMEM4LOAD26SM100_TMEM_LOAD_32dp32b64xES12_S1C_NS4_39AutoVectorizingCopyWithAssumedAlignmentILi128EEENS4_14SM90_TMA_STOREES1C_S20_S20_EEEvvEEEEvNT_6ParamsE,(.L_x_364 - _ZN7cutlass13device_kernelINS_4gemm6kernel13GemmUniversalIN4cute5tupleIJiiiiEEENS1_10collective13CollectiveMmaINS1_35MainloopSm100TmaUmmaWarpSpecializedILi12ELi2ELi4ENS5_IJNS4_1CILi1EEESB_SB_EEEEENS5_IJNSA_ILi128EEESE_NSA_ILi64EEEEEENS_12float_e4m3_tENS5_IJlSB_lEEESH_SI_NS4_8TiledMMAINS4_8MMA_AtomIJNS4_10MMA_TraitsINS4_19SM100_MMA_F8F6F4_SSEJSH_SH_fSE_SE_NS4_17integral_constantINS4_4UMMA5MajorELSP_0EEESQ_NSN_INSO_7ScaleInELSR_0EEESS_EEEEEENS4_6LayoutISC_NS5_IJNSA_ILi0EEESW_SW_EEEEENS5_IJNS4_10UnderscoreESZ_SZ_EEEEENS4_13SM90_TMA_LOADENS4_14ComposedLayoutINS4_7SwizzleILi2ELi4ELi3EEENS4_18smem_ptr_flag_bitsILi8EEENSV_INS5_IJNSA_ILi8EEESF_EEENS5_IJSF_SB_EEEEEEEvNS4_8identityES12_S1C_vS1D_EENS_8epilogue10collective18CollectiveEpilogueINS1F_23Sm100TmaWarpSpecializedILi2ELi2ELi64ELb0ELb0EEEJSG_NS5_IJNSV_ISE_SB_EENSV_ISF_SB_EEEEESH_SI_SH_SI_NS1F_6fusion15FusionCallbacksIS1J_NS1N_13LinCombEltActINS1F_6thread4SiLuESH_fSH_fLNS_15FloatRoundStyleE2EEESG_S1M_JEEENS4_5SM1004TMEM4LOAD26SM100_TMEM_LOAD_32dp32b64xES12_S1C_NS4_39AutoVectorizingCopyWithAssumedAlignmentILi128EEENS4_14SM90_TMA_STOREES1C_S20_S20_EEEvvEEEEvNT_6ParamsE)
        .other          _ZN7cutlass13device_kernelINS_4gemm6kernel13GemmUniversalIN4cute5tupleIJiiiiEEENS1_10collective13CollectiveMmaINS1_35MainloopSm100TmaUmmaWarpSpecializedILi12ELi2ELi4ENS5_IJNS4_1CILi1EEESB_SB_EEEEENS5_IJNSA_ILi128EEESE_NSA_ILi64EEEEEENS_12float_e4m3_tENS5_IJlSB_lEEESH_SI_NS4_8TiledMMAINS4_8MMA_AtomIJNS4_10MMA_TraitsINS4_19SM100_MMA_F8F6F4_SSEJSH_SH_fSE_SE_NS4_17integral_constantINS4_4UMMA5MajorELSP_0EEESQ_NSN_INSO_7ScaleInELSR_0EEESS_EEEEEENS4_6LayoutISC_NS5_IJNSA_ILi0EEESW_SW_EEEEENS5_IJNS4_10UnderscoreESZ_SZ_EEEEENS4_13SM90_TMA_LOADENS4_14ComposedLayoutINS4_7SwizzleILi2ELi4ELi3EEENS4_18smem_ptr_flag_bitsILi8EEENSV_INS5_IJNSA_ILi8EEESF_EEENS5_IJSF_SB_EEEEEEEvNS4_8identityES12_S1C_vS1D_EENS_8epilogue10collective18CollectiveEpilogueINS1F_23Sm100TmaWarpSpecializedILi2ELi2ELi64ELb0ELb0EEEJSG_NS5_IJNSV_ISE_SB_EENSV_ISF_SB_EEEEESH_SI_SH_SI_NS1F_6fusion15FusionCallbacksIS1J_NS1N_13LinCombEltActINS1F_6thread4SiLuESH_fSH_fLNS_15FloatRoundStyleE2EEESG_S1M_JEEENS4_5SM1004TMEM4LOAD26SM100_TMEM_LOAD_32dp32b64xES12_S1C_NS4_39AutoVectorizingCopyWithAssumedAlignmentILi128EEENS4_14SM90_TMA_STOREES1C_S20_S20_EEEvvEEEEvNT_6ParamsE,@"STO_CUDA_ENTRY STV_DEFAULT"
_ZN7cutlass13device_kernelINS_4gemm6kernel13GemmUniversalIN4cute5tupleIJiiiiEEENS1_10collective13CollectiveMmaINS1_35MainloopSm100TmaUmmaWarpSpecializedILi12ELi2ELi4ENS5_IJNS4_1CILi1EEESB_SB_EEEEENS5_IJNSA_ILi128EEESE_NSA_ILi64EEEEEENS_12float_e4m3_tENS5_IJlSB_lEEESH_SI_NS4_8TiledMMAINS4_8MMA_AtomIJNS4_10MMA_TraitsINS4_19SM100_MMA_F8F6F4_SSEJSH_SH_fSE_SE_NS4_17integral_constantINS4_4UMMA5MajorELSP_0EEESQ_NSN_INSO_7ScaleInELSR_0EEESS_EEEEEENS4_6LayoutISC_NS5_IJNSA_ILi0EEESW_SW_EEEEENS5_IJNS4_10UnderscoreESZ_SZ_EEEEENS4_13SM90_TMA_LOADENS4_14ComposedLayoutINS4_7SwizzleILi2ELi4ELi3EEENS4_18smem_ptr_flag_bitsILi8EEENSV_INS5_IJNSA_ILi8EEESF_EEENS5_IJSF_SB_EEEEEEEvNS4_8identityES12_S1C_vS1D_EENS_8epilogue10collective18CollectiveEpilogueINS1F_23Sm100TmaWarpSpecializedILi2ELi2ELi64ELb0ELb0EEEJSG_NS5_IJNSV_ISE_SB_EENSV_ISF_SB_EEEEESH_SI_SH_SI_NS1F_6fusion15FusionCallbacksIS1J_NS1N_13LinCombEltActINS1F_6thread4SiLuESH_fSH_fLNS_15FloatRoundStyleE2EEESG_S1M_JEEENS4_5SM1004TMEM4LOAD26SM100_TMEM_LOAD_32dp32b64xES12_S1C_NS4_39AutoVectorizingCopyWithAssumedAlignmentILi128EEENS4_14SM90_TMA_STOREES1C_S20_S20_EEEvvEEEEvNT_6ParamsE:
[----:B------:R-:W1:Y:S01]  /*0000*/  LDC R1, c[0x0][0x37c] ;  /* 0x0000df00ff017b82 */ /* 0x000e620000000800 */
[----:B------:R-:W2:Y:S01]  /*0010*/  S2R R247, SR_TID.X ;  /* 0x0000000000f77919 */ /* 0x000ea20000002100 */
[----:B------:R-:W3:Y:S01]  /*0020*/  LDCU.64 UR8, c[0x0][0x890] ;  /* 0x00011200ff0877ac */ /* 0x000ee20008000a00 */
[----:B------:R-:W-:Y:S02]  /*0030*/  PRMT R236, RZ, 0x7610, R236 ;  /* 0x00007610ffec7816 */ /* 0x000fe400000000ec */
[----:B------:R-:W-:Y:S01]  /*0040*/  ELECT P5, URZ, PT ;  /* 0x0000000000ff782f */ /* 0x000fe200038a0000 */
[----:B------:R-:W4:Y:S01]  /*0050*/  LDCU.64 UR42, c[0x0][0x358] ;  /* 0x00006b00ff2a77ac */ /* 0x000f220008000a00 */
[----:B---3--:R-:W-:-:S04]  /*0060*/  UISETP.NE.U32.AND UP2, UPT, UR8, URZ, UPT ;  /* 0x000000ff0800728c */ /* 0x008fc8000bf45070 */
[----:B------:R-:W-:Y:S01]  /*0070*/  UISETP.NE.AND.EX UP2, UPT, UR9, URZ, UPT, UP2 ;  /* 0x000000ff0900728c */ /* 0x000fe2000bf45320 */
[----:B--2---:R-:W-:-:S05]  /*0080*/  SHF.R.U32.HI R250, RZ, 0x5, R247 ;  /* 0x00000005fffa7819 */ /* 0x004fca00000116f7 */
[----:B------:R-:W2:Y:S02]  /*0090*/  SHFL.IDX PT, R0, R250, RZ, 0x1f ;  /* 0x00001ffffa007589 */ /* 0x000ea400000e0000 */
[----:B--2---:R-:W-:Y:S01]  /*00a0*/  R2UR UR4, R0 ;  /* 0x00000000000472ca */ /* 0x004fe200000e0000 */
[----:B-1--4-:R-:W-:Y:S05]  /*00b0*/  BRA.U UP2, `(.L_x_0) ;  /* 0x00000001022c7547 */ /* 0x012fea000b800000 */
[----:B------:R-:W1:Y:S02]  /*00c0*/  LDCU.64 UR6, c[0x0][0x888] ;  /* 0x00011100ff0677ac */ /* 0x000e640008000a00 */
[----:B-1----:R-:W-:-:S04]  /*00d0*/  UISETP.NE.U32.AND UP0, UPT, UR6, URZ, UPT ;  /* 0x000000ff0600728c */ /* 0x002fc8000bf05070 */
[----:B------:R-:W-:-:S09]  /*00e0*/  UISETP.NE.AND.EX UP0, UPT, UR7, URZ, UPT, UP0 ;  /* 0x000000ff0700728c */ /* 0x000fd2000bf05300 */
[----:B------:R-:W-:Y:S05]  /*00f0*/  BRA.U !UP0, `(.L_x_1) ;  /* 0x0000000108107547 */ /* 0x000fea000b800000 */
[----:B------:R-:W1:Y:S02]  /*0100*/  LDC.64 R2, c[0x0][0x888] ;  /* 0x00022200ff027b82 */ /* 0x000e640000000a00 */
[----:B-1----:R1:W5:Y:S01]  /*0110*/  LDG.E R175, desc[UR42][R2.64] ;  /* 0x0000002a02af7981 */ /* 0x002362000c1e1900 */
[----:B------:R-:W-:Y:S01]  /*0120*/  HFMA2 R236, -RZ, RZ, 0, 5.9604644775390625e-08 ;  /* 0x00000001ffec7431 */ /* 0x000fe200000001ff */
[----:B------:R-:W-:Y:S05]  /*0130*/  BRA `(.L_x_0) ;  /* 0x00000000000c7947 */ /* 0x000fea0003800000 */
.L_x_1:
[----:B------:R-:W1:Y:S01]  /*0140*/  LDCU UR5, c[0x0][0x880] ;  /* 0x00011000ff0577ac */ /* 0x000e620008000800 */
[----:B------:R-:W-:Y:S01]  /*0150*/  HFMA2 R236, -RZ, RZ, 0, 5.9604644775390625e-08 ;  /* 0x00000001ffec7431 */ /* 0x000fe200000001ff */
[----:B-1----:R-:W-:Y:S02]  /*0160*/  MOV R175, UR5 ;  /* 0x0000000500af7c02 */ /* 0x002fe40008000f00 */
.L_x_0:
[----:B------:R-:W2:Y:S02]  /*0170*/  LDCU.64 UR6, c[0x0][0x8b0] ;  /* 0x00011600ff0677ac */ /* 0x000ea40008000a00 */
[----:B--2---:R-:W-:-:S04]  /*0180*/  UISETP.NE.U32.AND UP0, UPT, UR6, URZ, UPT ;  /* 0x000000ff0600728c */ /* 0x004fc8000bf05070 */
[----:B------:R-:W-:-:S09]  /*0190*/  UISETP.NE.AND.EX UP0, UPT, UR7, URZ, UPT, UP0 ;  /* 0x000000ff0700728c */ /* 0x000fd2000bf05300 */
[----:B------:R-:W-:Y:S05]  /*01a0*/  BRA.U UP0, `(.L_x_2) ;  /* 0x0000000100247547 */ /* 0x000fea000b800000 */
[----:B------:R-:W2:Y:S02]  /*01b0*/  LDCU.64 UR6, c[0x0][0x8a8] ;  /* 0x00011500ff0677ac */ /* 0x000ea40008000a00 */
[----:B--2---:R-:W-:-:S04]  /*01c0*/  UISETP.NE.U32.AND UP0, UPT, UR6, URZ, UPT ;  /* 0x000000ff0600728c */ /* 0x004fc8000bf05070 */
[----:B------:R-:W-:-:S09]  /*01d0*/  UISETP.NE.AND.EX UP0, UPT, UR7, URZ, UPT, UP0 ;  /* 0x000000ff0700728c */ /* 0x000fd2000bf05300 */
[----:B------:R-:W-:Y:S05]  /*01e0*/  BRA.U !UP0, `(.L_x_3) ;  /* 0x00000001080c7547 */ /* 0x000fea000b800000 */
[----:B-1----:R-:W1:Y:S02]  /*01f0*/  LDC.64 R2, c[0x0][0x8a8] ;  /* 0x00022a00ff027b82 */ /* 0x002e640000000a00 */
[----:B-1----:R2:W5:Y:S01]  /*0200*/  LDG.E R133, desc[UR42][R2.64] ;  /* 0x0000002a02857981 */ /* 0x002562000c1e1900 */
[----:B------:R-:W-:Y:S05]  /*0210*/  BRA `(.L_x_2) ;  /* 0x0000000000087947 */ /* 0x000fea0003800000 */
.L_x_3:
[----:B------:R-:W2:Y:S02]  /*0220*/  LDCU UR5, c[0x0][0x8a0] ;  /* 0x00011400ff0577ac */ /* 0x000ea40008000800 */
[----:B--2---:R-:W-:Y:S02]  /*0230*/  MOV R133, UR5 ;  /* 0x0000000500857c02 */ /* 0x004fe40008000f00 */
.L_x_2:
[----:B------:R-:W-:Y:S01]  /*0240*/  IMAD.U32 R0, RZ, RZ, UR4 ;  /* 0x00000004ff007e24 */ /* 0x000fe2000f8e00ff */
[----:B------:R-:W-:Y:S04]  /*0250*/  BSSY.RECONVERGENT B0, `(.L_x_4) ;  /* 0x000000c000007945 */ /* 0x000fe80003800200 */
[C---:B------:R-:W-:Y:S02]  /*0260*/  ISETP.NE.OR P1, PT, R0.reuse, 0x1, !P5 ;  /* 0x000000010000780c */ /* 0x040fe40006f25670 */
[----:B------:R-:W-:-:S11]  /*0270*/  ISETP.NE.OR P0, PT, R0, 0x3, !P5 ;  /* 0x000000030000780c */ /* 0x000fd60006f05670 */
[----:B------:R-:W-:Y:S05]  /*0280*/  @P1 BRA `(.L_x_5) ;  /* 0x0000000000201947 */ /* 0x000fea0003800000 */
[----:B------:R-:W3:Y:S02]  /*0290*/  LDCU.64 UR6, c[0x0][0x348] ;  /* 0x00006900ff0677ac */ /* 0x000ee40008000a00 */
[----:B---3--:R-:W-:Y:S02]  /*02a0*/  UIADD3 UR10, UP1, UPT, UR6, 0x80, URZ ;  /* 0x00000080060a7890 */ /* 0x008fe4000ff3e0ff */
[----:B------:R-:W-:Y:S02]  /*02b0*/  UIADD3 UR6, UP0, UPT, UR6, 0x180, URZ ;  /* 0x0000018006067890 */ /* 0x000fe4000ff1e0ff */
[----:B------:R-:W-:Y:S02]  /*02c0*/  UIADD3.X UR11, UPT, UPT, URZ, UR7, URZ, UP1, !UPT ;  /* 0x00000007ff0b7290 */ /* 0x000fe40008ffe4ff */
[----:B------:R-:W-:-:S07]  /*02d0*/  UIADD3.X UR7, UPT, UPT, URZ, UR7, URZ, UP0, !UPT ;  /* 0x00000007ff077290 */ /* 0x000fce00087fe4ff */
[----:B------:R3:W-:Y:S02]  /*02e0*/  UTMACCTL.PF [UR10] ;  /* 0x000000000a0079b9 */ /* 0x0007e40008040000 */
[----:B------:R3:W-:Y:S02]  /*02f0*/  UTMACCTL.PF [UR6] ;  /* 0x00000000060079b9 */ /* 0x0007e40008040000 */
[----:B---3--:R-:W-:Y:S01]  /*0300*/  NOP ;  /* 0x0000000000007918 */ /* 0x008fe20000000000 */
.L_x_5:
[----:B------:R-:W-:Y:S05]  /*0310*/  BSYNC.RECONVERGENT B0 ;  /* 0x0000000000007941 */ /* 0x000fea0003800200 */
.L_x_4:
[----:B------:R-:W-:Y:S04]  /*0320*/  BSSY.RECONVERGENT B0, `(.L_x_6) ;  /* 0x000000a000007945 */ /* 0x000fe80003800200 */
        /* <DEDUP_REMOVED lines=9> */
.L_x_7:
[----:B------:R-:W-:Y:S05]  /*03c0*/  BSYNC.RECONVERGENT B0 ;  /* 0x0000000000007941 */ /* 0x000fea0003800200 */
.L_x_6:
[----:B------:R-:W3:Y:S01]  /*03d0*/  LDCU.64 UR6, c[0x0][0x888] ;  /* 0x00011100ff0677ac */ /* 0x000ee20008000a00 */
[----:B------:R-:W-:Y:S02]  /*03e0*/  UISETP.EQ.U32.AND UP1, UPT, UR8, URZ, UPT ;  /* 0x000000ff0800728c */ /* 0x000fe4000bf22070 */
[----:B------:R-:W-:Y:S02]  /*03f0*/  UPLOP3.LUT UP3, UPT, UPT, UPT, UPT, 0x40, 0x4 ;  /* 0x000000000004789c */ /* 0x000fe40003f6e870 */
[----:B---3--:R-:W-:-:S04]  /*0400*/  UISETP.NE.U32.AND UP0, UPT, UR6, URZ, UPT ;  /* 0x000000ff0600728c */ /* 0x008fc8000bf05070 */
[----:B------:R-:W-:-:S04]  /*0410*/  UISETP.NE.AND.EX UP0, UPT, UR7, URZ, UPT, UP0 ;  /* 0x000000ff0700728c */ /* 0x000fc8000bf05300 */
[----:B------:R-:W-:-:S04]  /*0420*/  UISETP.EQ.OR.EX UP4, UPT, UR9, URZ, !UP0, UP1 ;  /* 0x000000ff0900728c */ /* 0x000fc8000c782710 */
[----:B------:R-:W-:-:S05]  /*0430*/  UP2UR UR53, UPR, URZ, 0x10 ;  /* 0x00000010ff357883 */ /* 0x000fca0008000000 */
[----:B------:R-:W-:Y:S07]  /*0440*/  BRA.U !UP4, `(.L_x_8) ;  /* 0x000000010c147547 */ /* 0x000fee000b800000 */
[----:B------:R-:W-:Y:S01]  /*0450*/  PLOP3.LUT P1, PT, PT, PT, UP2, 0x80, 0x8 ;  /* 0x000000000008781c */ /* 0x000fe20003f2f028 */
[----:B------:R-:W-:-:S12]  /*0460*/  UPLOP3.LUT UP3, UPT, UPT, UPT, UP0, 0x40, 0x4 ;  /* 0x000000000004789c */ /* 0x000fd80003f6e800 */
[----:B-----5:R-:W-:-:S13]  /*0470*/  @!P1 FSETP.EQ.AND P0, PT, R175, RZ, PT ;  /* 0x000000ffaf00920b */ /* 0x020fda0003f02000 */
[----:B------:R-:W-:Y:S01]  /*0480*/  @!P1 VOTEU.ANY UP1, P0 ;  /* 0x0000000000ff9886 */ /* 0x000fe20000020100 */
[----:B------:R-:W-:-:S11]  /*0490*/  @!UP2 UPLOP3.LUT UP3, UPT, UPT, UPT, UP1, 0x80, 0x8 ;  /* 0x000000000008a89c */ /* 0x000fd60003f6f010 */
.L_x_8:
[----:B-12---:R-:W1:Y:S01]  /*04a0*/  SHFL.IDX PT, R2, R250, RZ, 0x1f ;  /* 0x00001ffffa027589 */ /* 0x006e6200000e0000 */
[----:B------:R-:W-:-:S04]  /*04b0*/  UISETP.NE.AND UP1, UPT, UR4, 0x2, UPT ;  /* 0x000000020400788c */ /* 0x000fc8000bf25270 */
[----:B------:R-:W-:Y:S01]  /*04c0*/  USEL UR6, URZ, 0x1, UP1 ;  /* 0x00000001ff067887 */ /* 0x000fe20008800000 */
[----:B-1----:R-:W-:-:S13]  /*04d0*/  ISETP.NE.AND P0, PT, R2, RZ, PT ;  /* 0x000000ff0200720c */ /* 0x002fda0003f05270 */
[----:B------:R-:W-:Y:S05]  /*04e0*/  @P0 BRA `(.L_x_9) ;  /* 0x0000000000940947 */ /* 0x000fea0003800000 */
[----:B------:R-:W-:Y:S01]  /*04f0*/  ELECT P0, URZ, PT ;  /* 0x0000000000ff782f */ /* 0x000fe20003800000 */
[----:B------:R-:W-:-:S12]  /*0500*/  BSSY.RECONVERGENT B0, `(.L_x_9) ;  /* 0x0000023000007945 */ /* 0x000fd80003800200 */
[----:B------:R-:W-:Y:S05]  /*0510*/  @!P0 BRA `(.L_x_10) ;  /* 0x0000000000848947 */ /* 0x000fea0003800000 */
[----:B------:R-:W1:Y:S01]  /*0520*/  S2UR UR7, SR_CgaCtaId ;  /* 0x00000000000779c3 */ /* 0x000e620000008800 */
[----:B------:R-:W-:Y:S01]  /*0530*/  UMOV UR8, 0x400 ;  /* 0x0000040000087882 */ /* 0x000fe20000000000 */
[----:B------:R-:W-:Y:S01]  /*0540*/  UMOV UR5, 0x1 ;  /* 0x0000000100057882 */ /* 0x000fe20000000000 */
[----:B-1----:R-:W-:Y:S02]  /*0550*/  ULEA UR7, UR7, UR8, 0x18 ;  /* 0x0000000807077291 */ /* 0x002fe4000f8ec0ff */
[----:B------:R-:W-:-:S04]  /*0560*/  UIADD3 UR8, UPT, UPT, -UR5, 0x100000, URZ ;  /* 0x0010000005087890 */ /* 0x000fc8000fffe1ff */
[----:B------:R-:W-:Y:S02]  /*0570*/  USHF.L.U32 UR9, UR8, 0xb, URZ ;  /* 0x0000000b08097899 */ /* 0x000fe400080006ff */
[----:B------:R-:W-:Y:S01]  /*0580*/  USHF.L.U32 UR8, UR8, 0x1, URZ ;  /* 0x0000000108087899 */ /* 0x000fe200080006ff */
[----:B------:R-:W1:Y:S11]  /*0590*/  FENCE.VIEW.ASYNC.S ;  /* 0x00000000000073c6 */ /* 0x000e760000000000 */
[----:B-1----:R1:W2:Y:S01]  /*05a0*/  SYNCS.EXCH.64 URZ, [UR7], UR8 ;  /* 0x0000000807ff75b2 */ /* 0x0022a20008000100 */
[----:B------:R1:W3:Y:S01]  /*05b0*/  SYNCS.EXCH.64 URZ, [UR7+0x60], UR8 ;  /* 0x0000600807ff75b2 */ /* 0x0002e20008000100 */
[----:B------:R1:W4:Y:S01]  /*05c0*/  SYNCS.EXCH.64 URZ, [UR7+0x8], UR8 ;  /* 0x0000080807ff75b2 */ /* 0x0003220008000100 */
[----:B------:R1:W1:Y:S01]  /*05d0*/  SYNCS.EXCH.64 URZ, [UR7+0x68], UR8 ;  /* 0x0000680807ff75b2 */ /* 0x0002620008000100 */
        /* <DEDUP_REMOVED lines=20> */
[----:B--2---:R-:W-:Y:S01]  /*0720*/  NOP ;  /* 0x0000000000007918 */ /* 0x004fe20000000000 */
.L_x_10:
[----:B-1----:R-:W-:Y:S05]  /*0730*/  BSYNC.RECONVERGENT B0 ;  /* 0x0000000000007941 */ /* 0x002fea0003800200 */
.L_x_9:
[----:B------:R-:W1:Y:S01]  /*0740*/  SHFL.IDX PT, R2, R250, RZ, 0x1f ;  /* 0x00001ffffa027589 */ /* 0x000e6200000e0000 */
[----:B------:R-:W-:Y:S01]  /*0750*/  NOP ;  /* 0x0000000000007918 */ /* 0x000fe20000000000 */
[----:B-1----:R-:W-:-:S13]  /*0760*/  ISETP.NE.AND P0, PT, R2, 0x1, PT ;  /* 0x000000010200780c */ /* 0x002fda0003f05270 */
[----:B------:R-:W-:Y:S05]  /*0770*/  @P0 BRA `(.L_x_11) ;  /* 0x0000000000480947 */ /* 0x000fea0003800000 */
[----:B------:R-:W1:Y:S01]  /*0780*/  S2UR UR8, SR_CgaCtaId ;  /* 0x00000000000879c3 */ /* 0x000e620000008800 */
[----:B------:R-:W-:Y:S01]  /*0790*/  UMOV UR9, 0x400 ;  /* 0x0000040000097882 */ /* 0x000fe20000000000 */
[----:B------:R-:W-:Y:S01]  /*07a0*/  UMOV UR7, 0x20 ;  /* 0x0000002000077882 */ /* 0x000fe20000000000 */
[----:B------:R-:W-:Y:S01]  /*07b0*/  UMOV UR5, 0x80 ;  /* 0x0000008000057882 */ /* 0x000fe20000000000 */
[----:B------:R-:W-:-:S04]  /*07c0*/  UIADD3 UR10, UPT, UPT, -UR7, 0x100000, URZ ;  /* 0x00100000070a7890 */ /* 0x000fc8000fffe1ff */
[----:B------:R-:W-:Y:S02]  /*07d0*/  USHF.L.U32 UR11, UR10, 0xb, URZ ;  /* 0x0000000b0a0b7899 */ /* 0x000fe400080006ff */
[----:B------:R-:W-:Y:S02]  /*07e0*/  USHF.L.U32 UR10, UR10, 0x1, URZ ;  /* 0x000000010a0a7899 */ /* 0x000fe400080006ff */
[----:B------:R-:W-:-:S04]  /*07f0*/  UIADD3 UR12, UPT, UPT, -UR5, 0x100000, URZ ;  /* 0x00100000050c7890 */ /* 0x000fc8000fffe1ff */
[----:B------:R-:W-:Y:S02]  /*0800*/  USHF.L.U32 UR13, UR12, 0xb, URZ ;  /* 0x0000000b0c0d7899 */ /* 0x000fe400080006ff */
[----:B------:R-:W-:Y:S01]  /*0810*/  USHF.L.U32 UR12, UR12, 0x1, URZ ;  /* 0x000000010c0c7899 */ /* 0x000fe200080006ff */
[----:B------:R-:W-:Y:S01]  /*0820*/  ELECT P0, URZ, PT ;  /* 0x0000000000ff782f */ /* 0x000fe20003800000 */
[----:B-1----:R-:W-:Y:S01]  /*0830*/  ULEA UR8, UR8, UR9, 0x18 ;  /* 0x0000000908087291 */ /* 0x002fe2000f8ec0ff */
[----:B------:R-:W1:Y:S11]  /*0840*/  FENCE.VIEW.ASYNC.S ;  /* 0x00000000000073c6 */ /* 0x000e760000000000 */
[----:B-1----:R1:W2:Y:S01]  /*0850*/  SYNCS.EXCH.64 URZ, [UR8+0xc0], UR10 ;  /* 0x0000c00a08ff75b2 */ /* 0x0022a20008000100 */
[----:B------:R1:W1:Y:S01]  /*0860*/  SYNCS.EXCH.64 URZ, [UR8+0xd0], UR12 ;  /* 0x0000d00c08ff75b2 */ /* 0x0002620008000100 */
[----:B------:R1:W1:Y:S01]  /*0870*/  SYNCS.EXCH.64 URZ, [UR8+0xc8], UR10 ;  /* 0x0000c80a08ff75b2 */ /* 0x0002620008000100 */
[----:B------:R1:W1:Y:S01]  /*0880*/  SYNCS.EXCH.64 URZ, [UR8+0xd8], UR12 ;  /* 0x0000d80c08ff75b2 */ /* 0x0002620008000100 */
[----:B------:R-:W-:Y:S01]  /*0890*/  NOP ;  /* 0x0000000000007918 */ /* 0x000fe20000000000 */
.L_x_11:
[----:B------:R-:W3:Y:S01]  /*08a0*/  SHFL.IDX PT, R2, R250, RZ, 0x1f ;  /* 0x00001ffffa027589 */ /* 0x000ee200000e0000 */
[----:B------:R-:W-:Y:S01]  /*08b0*/  NOP ;  /* 0x0000000000007918 */ /* 0x000fe20000000000 */
[----:B---3--:R-:W-:-:S13]  /*08c0*/  ISETP.NE.AND P0, PT, R2, 0x3, PT ;  /* 0x000000030200780c */ /* 0x008fda0003f05270 */
[----:B------:R-:W-:Y:S05]  /*08d0*/  @P0 BRA `(.L_x_12) ;  /* 0x0000000000300947 */ /* 0x000fea0003800000 */
[----:B------:R-:W3:Y:S01]  /*08e0*/  S2UR UR7, SR_CgaCtaId ;  /* 0x00000000000779c3 */ /* 0x000ee20000008800 */
[----:B-1----:R-:W-:Y:S01]  /*08f0*/  UMOV UR8, 0x400 ;  /* 0x0000040000087882 */ /* 0x002fe20000000000 */
[----:B------:R-:W-:Y:S01]  /*0900*/  UMOV UR5, 0x20 ;  /* 0x0000002000057882 */ /* 0x000fe20000000000 */
[----:B------:R-:W-:Y:S01]  /*0910*/  ELECT P0, URZ, PT ;  /* 0x0000000000ff782f */ /* 0x000fe20003800000 */
[----:B---3--:R-:W-:Y:S02]  /*0920*/  ULEA UR7, UR7, UR8, 0x18 ;  /* 0x0000000807077291 */ /* 0x008fe4000f8ec0ff */
[----:B------:R-:W-:-:S04]  /*0930*/  UIADD3 UR8, UPT, UPT, -UR5, 0x100000, URZ ;  /* 0x0010000005087890 */ /* 0x000fc8000fffe1ff */
[----:B------:R-:W-:Y:S02]  /*0940*/  USHF.L.U32 UR9, UR8, 0xb, URZ ;  /* 0x0000000b08097899 */ /* 0x000fe400080006ff */
[----:B------:R-:W-:Y:S01]  /*0950*/  USHF.L.U32 UR8, UR8, 0x1, URZ ;  /* 0x0000000108087899 */ /* 0x000fe200080006ff */
[----:B------:R-:W1:Y:S11]  /*0960*/  FENCE.VIEW.ASYNC.S ;  /* 0x00000000000073c6 */ /* 0x000e760000000000 */
[----:B-1----:R3:W1:Y:S01]  /*0970*/  SYNCS.EXCH.64 URZ, [UR7+0xe0], UR8 ;  /* 0x0000e00807ff75b2 */ /* 0x0026620008000100 */
[----:B------:R3:W1:Y:S02]  /*0980*/  SYNCS.EXCH.64 URZ, [UR7+0xe8], UR8 ;  /* 0x0000e80807ff75b2 */ /* 0x0006640008000100 */
[----:B---3--:R-:W-:Y:S01]  /*0990*/  NOP ;  /* 0x0000000000007918 */ /* 0x008fe20000000000 */
.L_x_12:
[----:B------:R-:W3:Y:S01]  /*09a0*/  SHFL.IDX PT, R2, R250, RZ, 0x1f ;  /* 0x00001ffffa027589 */ /* 0x000ee200000e0000 */
[----:B------:R-:W-:Y:S01]  /*09b0*/  NOP ;  /* 0x0000000000007918 */ /* 0x000fe20000000000 */
[----:B---3--:R-:W-:-:S13]  /*09c0*/  ISETP.NE.AND P0, PT, R2, 0x4, PT ;  /* 0x000000040200780c */ /* 0x008fda0003f05270 */
[----:B------:R-:W-:Y:S05]  /*09d0*/  @P0 BRA `(.L_x_13) ;  /* 0x00000000004c0947 */ /* 0x000fea0003800000 */
[----:B------:R-:W3:Y:S01]  /*09e0*/  S2UR UR7, SR_CgaCtaId ;  /* 0x00000000000779c3 */ /* 0x000ee20000008800 */
[----:B------:R-:W-:Y:S01]  /*09f0*/  UMOV UR9, 0xe0 ;  /* 0x000000e000097882 */ /* 0x000fe20000000000 */
[----:B-1----:R-:W-:Y:S01]  /*0a00*/  UMOV UR8, 0x400 ;  /* 0x0000040000087882 */ /* 0x002fe20000000000 */
[----:B------:R-:W-:Y:S01]  /*0a10*/  USEL UR9, UR9, 0x100, UP3 ;  /* 0x0000010009097887 */ /* 0x000fe20009800000 */
[----:B------:R-:W-:Y:S01]  /*0a20*/  UMOV UR5, 0x1 ;  /* 0x0000000100057882 */ /* 0x000fe20000000000 */
[----:B------:R-:W-:Y:S01]  /*0a30*/  ELECT P0, URZ, PT ;  /* 0x0000000000ff782f */ /* 0x000fe20003800000 */
[----:B------:R-:W-:-:S04]  /*0a40*/  UIADD3 UR10, UPT, UPT, -UR5, 0x100000, URZ ;  /* 0x00100000050a7890 */ /* 0x000fc8000fffe1ff */
[----:B------:R-:W-:Y:S02]  /*0a50*/  USHF.L.U32 UR11, UR10, 0xb, URZ ;  /* 0x0000000b0a0b7899 */ /* 0x000fe400080006ff */
[----:B------:R-:W-:Y:S02]  /*0a60*/  USHF.L.U32 UR10, UR10, 0x1, URZ ;  /* 0x000000010a0a7899 */ /* 0x000fe400080006ff */
[----:B---3--:R-:W-:Y:S02]  /*0a70*/  ULEA UR7, UR7, UR8, 0x18 ;  /* 0x0000000807077291 */ /* 0x008fe4000f8ec0ff */
[----:B------:R-:W-:-:S04]  /*0a80*/  UIADD3 UR8, UPT, UPT, -UR9, 0x100000, URZ ;  /* 0x0010000009087890 */ /* 0x000fc8000fffe1ff */
[----:B------:R-:W-:Y:S02]  /*0a90*/  USHF.L.U32 UR9, UR8, 0xb, URZ ;  /* 0x0000000b08097899 */ /* 0x000fe400080006ff */
[----:B------:R-:W-:Y:S01]  /*0aa0*/  USHF.L.U32 UR8, UR8, 0x1, URZ ;  /* 0x0000000108087899 */ /* 0x000fe200080006ff */
[----:B------:R-:W1:Y:S03]  /*0ab0*/  FENCE.VIEW.ASYNC.S ;  /* 0x00000000000073c6 */ /* 0x000e660000000000 */
[----:B-1----:R3:W1:Y:S08]  /*0ac0*/  SYNCS.EXCH.64 URZ, [UR7+0xf0], UR10 ;  /* 0x0000f00a07ff75b2 */ /* 0x0026700008000100 */
[----:B------:R3:W1:Y:S01]  /*0ad0*/  SYNCS.EXCH.64 URZ, [UR7+0x100], UR8 ;  /* 0x0001000807ff75b2 */ /* 0x0006620008000100 */
[----:B------:R3:W1:Y:S01]  /*0ae0*/  SYNCS.EXCH.64 URZ, [UR7+0xf8], UR10 ;  /* 0x0000f80a07ff75b2 */ /* 0x0006620008000100 */
[----:B------:R3:W1:Y:S02]  /*0af0*/  SYNCS.EXCH.64 URZ, [UR7+0x108], UR8 ;  /* 0x0001080807ff75b2 */ /* 0x0006640008000100 */
[----:B---3--:R-:W-:Y:S01]  /*0b00*/  NOP ;  /* 0x0000000000007918 */ /* 0x008fe20000000000 */
.L_x_13:
[----:B------:R-:W3:Y:S01]  /*0b10*/  SHFL.IDX PT, R2, R250, RZ, 0x1f ;  /* 0x00001ffffa027589 */ /* 0x000ee200000e0000 */
[----:B------:R-:W-:Y:S01]  /*0b20*/  NOP ;  /* 0x0000000000007918 */ /* 0x000fe20000000000 */
[----:B---3--:R-:W-:-:S13]  /*0b30*/  ISETP.NE.AND P0, PT, R2, 0x5, PT ;  /* 0x000000050200780c */ /* 0x008fda0003f05270 */
[----:B------:R-:W-:Y:S05]  /*0b40*/  @P0 BRA `(.L_x_14) ;  /* 0x0000000000580947 */ /* 0x000fea0003800000 */
[----:B-1----:R-:W1:Y:S01]  /*0b50*/  S2UR UR8, SR_CgaCtaId ;  /* 0x00000000000879c3 */ /* 0x002e620000008800 */
        /* <DEDUP_REMOVED lines=12> */
[----:B-1----:R3:W1:Y:S01]  /*0c20*/  SYNCS.EXCH.64 URZ, [UR8+0x110], UR10 ;  /* 0x0001100a08ff75b2 */ /* 0x0026620008000100 */
[----:B------:R3:W1:Y:S01]  /*0c30*/  SYNCS.EXCH.64 URZ, [UR8+0x130], UR12 ;  /* 0x0001300c08ff75b2 */ /* 0x0006620008000100 */
[----:B------:R3:W1:Y:S01]  /*0c40*/  SYNCS.EXCH.64 URZ, [UR8+0x118], UR10 ;  /* 0x0001180a08ff75b2 */ /* 0x0006620008000100 */
[----:B------:R3:W1:Y:S01]  /*0c50*/  SYNCS.EXCH.64 URZ, [UR8+0x138], UR12 ;  /* 0x0001380c08ff75b2 */ /* 0x0006620008000100 */
[----:B------:R3:W1:Y:S01]  /*0c60*/  SYNCS.EXCH.64 URZ, [UR8+0x120], UR10 ;  /* 0x0001200a08ff75b2 */ /* 0x0006620008000100 */
[----:B------:R3:W1:Y:S01]  /*0c70*/  SYNCS.EXCH.64 URZ, [UR8+0x140], UR12 ;  /* 0x0001400c08ff75b2 */ /* 0x0006620008000100 */
[----:B------:R3:W1:Y:S01]  /*0c80*/  SYNCS.EXCH.64 URZ, [UR8+0x128], UR10 ;  /* 0x0001280a08ff75b2 */ /* 0x0006620008000100 */
[----:B------:R3:W1:Y:S02]  /*0c90*/  SYNCS.EXCH.64 URZ, [UR8+0x148], UR12 ;  /* 0x0001480c08ff75b2 */ /* 0x0006640008000100 */
[----:B---3--:R-:W-:Y:S01]  /*0ca0*/  NOP ;  /* 0x0000000000007918 */ /* 0x008fe20000000000 */
.L_x_14:
        /* <DEDUP_REMOVED lines=14> */
[----:B------:R3:W1:Y:S01]  /*0d90*/  SYNCS.EXCH.64 URZ, [UR7+0x160], UR8 ;  /* 0x0001600807ff75b2 */ /* 0x0006620008000100 */
[----:B------:R3:W1:Y:S01]  /*0da0*/  SYNCS.EXCH.64 URZ, [UR7+0x158], UR8 ;  /* 0x0001580807ff75b2 */ /* 0x0006620008000100 */
[----:B------:R3:W1:Y:S02]  /*0db0*/  SYNCS.EXCH.64 URZ, [UR7+0x168], UR8 ;  /* 0x0001680807ff75b2 */ /* 0x0006640008000100 */
[----:B---3--:R-:W-:Y:S01]  /*0dc0*/  NOP ;  /* 0x0000000000007918 */ /* 0x008fe20000000000 */
.L_x_15:
[----:B------:R-:W3:Y:S01]  /*0dd0*/  S2UR UR9, SR_CTAID.X ;  /* 0x00000000000979c3 */ /* 0x000ee20000002500 */
[----:B------:R-:W-:-:S05]  /*0de0*/  CS2R.32 R238, SR_CgaSize ;  /* 0x0000000000ee7805 */ /* 0x000fca0000008a00 */
[----:B------:R-:W-:-:S05]  /*0df0*/  IMAD R238, R238, -0xa0, RZ ;  /* 0xffffff60eeee7824 */ /* 0x000fca00078e02ff */
[----:B-1----:R-:W-:-:S14]  /*0e00*/  R2UR UR8, R238 ;  /* 0x00000000ee0872ca */ /* 0x002fdc00000e0000 */
[----:B------:R-:W1:Y:S01]  /*0e10*/  LDCU UR8, c[0x0][UR8+0x2b0] ;  /* 0x00005600080877ac */ /* 0x000e620008000800 */
[----:B------:R-:W-:Y:S01]  /*0e20*/  NOP ;  /* 0x0000000000007918 */ /* 0x000fe20000000000 */
[----:B------:R-:W-:-:S05]  /*0e30*/  CS2R.32 R238, SR_CgaSize ;  /* 0x0000000000ee7805 */ /* 0x000fca0000008a00 */
[----:B------:R-:W-:-:S05]  /*0e40*/  IMAD R238, R238, -0xa0, RZ ;  /* 0xffffff60eeee7824 */ /* 0x000fca00078e02ff */
[----:B------:R-:W-:-:S14]  /*0e50*/  R2UR UR5, R238 ;  /* 0x00000000ee0572ca */ /* 0x000fdc00000e0000 */
[----:B------:R-:W2:Y:S01]  /*0e60*/  LDCU UR5, c[0x0][UR5+0x2b4] ;  /* 0x00005680050577ac */ /* 0x000ea20008000800 */
[----:B------:R-:W4:Y:S08]  /*0e70*/  S2UR UR7, SR_CTAID.Y ;  /* 0x00000000000779c3 */ /* 0x000f300000002600 */
[----:B------:R-:W2:Y:S01]  /*0e80*/  LDC R10, c[0x0][0xb24] ;  /* 0x0002c900ff0a7b82 */ /* 0x000ea20000000800 */
[----:B---3--:R-:W-:-:S07]  /*0e90*/  I2FP.F32.U32 R3, UR9 ;  /* 0x0000000900037c45 */ /* 0x008fce0008201000 */
[----:B------:R-:W3:Y:S01]  /*0ea0*/  S2UR UR36, SR_CTAID.Z ;  /* 0x00000000002479c3 */ /* 0x000ee20000002700 */
[----:B------:R-:W-:Y:S02]  /*0eb0*/  IMAD.U32 R237, RZ, RZ, UR9 ;  /* 0x00000009ffed7e24 */ /* 0x000fe4000f8e00ff */
[----:B-1----:R-:W-:Y:S01]  /*0ec0*/  FMUL R3, R3, UR8 ;  /* 0x0000000803037c20 */ /* 0x002fe20008400000 */
[----:B------:R-:W-:-:S05]  /*0ed0*/  CS2R.32 R238, SR_CgaSize ;  /* 0x0000000000ee7805 */ /* 0x000fca0000008a00 */
[----:B------:R-:W-:-:S05]  /*0ee0*/  IMAD R238, R238, -0xa0, RZ ;  /* 0xffffff60eeee7824 */ /* 0x000fca00078e02ff */
[----:B------:R-:W-:-:S14]  /*0ef0*/  R2UR UR8, R238 ;  /* 0x00000000ee0872ca */ /* 0x000fdc00000e0000 */
[----:B------:R-:W1:Y:S01]  /*0f00*/  LDCU UR8, c[0x0][UR8+0x2a0] ;  /* 0x00005400080877ac */ /* 0x000e620008000800 */
[----:B----4-:R-:W-:Y:S01]  /*0f10*/  I2FP.F32.U32 R2, UR7 ;  /* 0x0000000700027c45 */ /* 0x010fe20008201000 */
[----:B------:R-:W-:Y:S01]  /*0f20*/  IMAD.U32 R238, RZ, RZ, UR7 ;  /* 0x00000007ffee7e24 */ /* 0x000fe2000f8e00ff */
[----:B------:R-:W4:Y:S03]  /*0f30*/  F2I.U32.TRUNC.NTZ R3, R3 ;  /* 0x0000000300037305 */ /* 0x000f26000020f000 */
[----:B--2---:R-:W-:-:S05]  /*0f40*/  FMUL R2, R2, UR5 ;  /* 0x0000000502027c20 */ /* 0x004fca0008400000 */
[----:B------:R-:W-:-:S06]  /*0f50*/  RPCMOV.32 Rpc.LO, R2 ;  /* 0x0000000200007352 */ /* 0x000fcc0000000000 */
[----:B------:R-:W-:-:S05]  /*0f60*/  CS2R.32 R2, SR_CgaSize ;  /* 0x0000000000027805 */ /* 0x000fca0000008a00 */
[----:B------:R-:W-:-:S05]  /*0f70*/  IMAD R2, R2, -0xa0, RZ ;  /* 0xffffff6002027824 */ /* 0x000fca00078e02ff */
[----:B------:R-:W-:Y:S02]  /*0f80*/  R2UR UR5, R2 ;  /* 0x00000000020572ca */ /* 0x000fe400000e0000 */
[----:B------:R-:W-:-:S12]  /*0f90*/  RPCMOV.32 R2, Rpc.LO ;  /* 0x0000000000027353 */ /* 0x000fd80000000000 */
[----:B------:R-:W2:Y:S01]  /*0fa0*/  LDCU UR5, c[0x0][UR5+0x2a4] ;  /* 0x00005480050577ac */ /* 0x000ea20008000800 */
[----:B------:R-:W-:Y:S01]  /*0fb0*/  BAR.SYNC.DEFER_BLOCKING 0x0 ;  /* 0x0000000000007b1d */ /* 0x000fe20000010000 */
[----:B------:R-:W-:-:S05]  /*0fc0*/  ISETP.GE.AND P0, PT, R10, 0x1, PT ;  /* 0x000000010a00780c */ /* 0x000fca0003f06270 */
[----:B------:R-:W3:Y:S01]  /*0fd0*/  F2I.U32.TRUNC.NTZ R2, R2 ;  /* 0x0000000200027305 */ /* 0x000ee2000020f000 */
[----:B----4-:R-:W-:Y:S02]  /*0fe0*/  R2UR UR40, R3 ;  /* 0x00000000032872ca */ /* 0x010fe400000e0000 */
[----:B---3--:R-:W-:-:S11]  /*0ff0*/  R2UR UR39, R2 ;  /* 0x00000000022772ca */ /* 0x008fd600000e0000 */
[----:B------:R-:W-:-:S04]  /*1000*/  UIADD3 UR40, UPT, UPT, -UR40, URZ, URZ ;  /* 0x000000ff28287290 */ /* 0x000fc8000fffe1ff */
[----:B-1----:R-:W-:Y:S02]  /*1010*/  UIMAD UR40, UR8, UR40, UR9 ;  /* 0x00000028082872a4 */ /* 0x002fe4000f8e0209 */
[----:B------:R-:W-:-:S04]  /*1020*/  UIADD3 UR39, UPT, UPT, -UR39, URZ, URZ ;  /* 0x000000ff27277290 */ /* 0x000fc8000fffe1ff */
[----:B--2---:R-:W-:Y:S01]  /*1030*/  UIMAD UR39, UR5, UR39, UR7 ;  /* 0x00000027052772a4 */ /* 0x004fe2000f8e0207 */
[----:B------:R-:W-:Y:S11]  /*1040*/  @!P0 BRA `(.L_x_16) ;  /* 0x0000000000b88947 */ /* 0x000ff60003800000 */
[----:B------:R-:W1:Y:S01]  /*1050*/  LDC.64 R4, c[0x0][0xb18] ;  /* 0x0002c600ff047b82 */ /* 0x000e620000000a00 */
[----:B------:R-:W-:-:S07]  /*1060*/  ISETP.NE.AND P0, PT, R10, 0x1, PT ;  /* 0x000000010a00780c */ /* 0x000fce0003f05270 */
[----:B------:R-:W2:Y:S08]  /*1070*/  LDC R9, c[0x0][0xb0c] ;  /* 0x0002c300ff097b82 */ /* 0x000eb00000000800 */
[----:B------:R-:W3:Y:S08]  /*1080*/  LDC R12, c[0x0][0x370] ;  /* 0x0000dc00ff0c7b82 */ /* 0x000ef00000000800 */
[----:B------:R-:W4:Y:S01]  /*1090*/  LDC R11, c[0x0][0x374] ;  /* 0x0000dd00ff0b7b82 */ /* 0x000f220000000800 */
[----:B-1----:R-:W-:-:S07]  /*10a0*/  ISETP.NE.AND P1, PT, R4, 0x1, PT ;  /* 0x000000010400780c */ /* 0x002fce0003f25270 */
[----:B------:R-:W3:Y:S01]  /*10b0*/  LDC.64 R6, c[0x0][0xb10] ;  /* 0x0002c400ff067b82 */ /* 0x000ee20000000a00 */
[----:B--2---:R-:W-:-:S07]  /*10c0*/  ISETP.NE.AND P2, PT, R9, 0x1, PT ;  /* 0x000000010900780c */ /* 0x004fce0003f45270 */
[----:B------:R-:W1:Y:S08]  /*10d0*/  LDC R8, c[0x0][0xb20] ;  /* 0x0002c800ff087b82 */ /* 0x000e700000000800 */
[----:B------:R-:W2:Y:S01]  /*10e0*/  LDC.64 R2, c[0x0][0xb28] ;  /* 0x0002ca00ff027b82 */ /* 0x000ea20000000a00 */
[----:B----4-:R-:W-:-:S04]  /*10f0*/  IMAD.HI.U32 R13, R11, R5, RZ ;  /* 0x000000050b0d7227 */ /* 0x010fc800078e00ff */
[----:B------:R-:W-:-:S04]  /*1100*/  IMAD.HI.U32 R5, R238, R5, RZ ;  /* 0x00000005ee057227 */ /* 0x000fc800078e00ff */
[----:B---3--:R-:W-:-:S05]  /*1110*/  IMAD.HI.U32 R14, R12, R6, RZ ;  /* 0x000000060c0e7227 */ /* 0x008fca00078e00ff */
[-C--:B------:R-:W-:Y:S01]  /*1120*/  @P2 SHF.R.U32.HI R12, RZ, R7.reuse, R14 ;  /* 0x00000007ff0c2219 */ /* 0x080fe2000001160e */
[----:B------:R-:W-:Y:S01]  /*1130*/  IMAD.HI.U32 R14, R237, R6, RZ ;  /* 0x00000006ed0e7227 */ /* 0x000fe200078e00ff */
[-C--:B-1----:R-:W-:Y:S02]  /*1140*/  @P1 SHF.R.U32.HI R11, RZ, R8.reuse, R13 ;  /* 0x00000008ff0b1219 */ /* 0x082fe4000001160d */
[----:B------:R-:W-:Y:S02]  /*1150*/  SHF.R.U32.HI R5, RZ, R8, R5 ;  /* 0x00000008ff057219 */ /* 0x000fe40000011605 */
[----:B------:R-:W-:Y:S02]  /*1160*/  SHF.R.U32.HI R14, RZ, R7, R14 ;  /* 0x00000007ff0e7219 */ /* 0x000fe4000001160e */
[----:B------:R-:W-:Y:S01]  /*1170*/  SEL R5, R238, R5, !P1 ;  /* 0x00000005ee057207 */ /* 0x000fe20004800000 */
[----:B--2---:R-:W-:Y:S01]  /*1180*/  IMAD.HI.U32 R13, R11, R2, RZ ;  /* 0x000000020b0d7227 */ /* 0x004fe200078e00ff */
[----:B------:R-:W-:-:S03]  /*1190*/  SEL R14, R237, R14, !P2 ;  /* 0x0000000eed0e7207 */ /* 0x000fc60005000000 */
[----:B------:R-:W-:Y:S01]  /*11a0*/  IMAD.HI.U32 R6, R12, R2, RZ ;  /* 0x000000020c067227 */ /* 0x000fe200078e00ff */
[----:B------:R-:W-:-:S04]  /*11b0*/  @P0 SHF.R.U32.HI R11, RZ, R3, R13 ;  /* 0x00000003ff0b0219 */ /* 0x000fc8000001160d */
[----:B------:R-:W-:Y:S01]  /*11c0*/  @P0 SHF.R.U32.HI R12, RZ, R3, R6 ;  /* 0x00000003ff0c0219 */ /* 0x000fe20000011606 */
[----:B------:R-:W-:-:S04]  /*11d0*/  IMAD R11, R11, R10, RZ ;  /* 0x0000000a0b0b7224 */ /* 0x000fc800078e02ff */
[----:B------:R-:W-:Y:S01]  /*11e0*/  IMAD R6, R12, R10, RZ ;  /* 0x0000000a0c067224 */ /* 0x000fe200078e02ff */
[----:B------:R-:W-:-:S04]  /*11f0*/  ISETP.GE.AND P1, PT, R5, R11, PT ;  /* 0x0000000b0500720c */ /* 0x000fc80003f26270 */
[----:B------:R-:W-:Y:S01]  /*1200*/  ISETP.GE.OR P1, PT, R14, R6, P1 ;  /* 0x000000060e00720c */ /* 0x000fe20000f26670 */
[----:B------:R-:W-:-:S05]  /*1210*/  IMAD.HI.U32 R6, R5, R2, RZ ;  /* 0x0000000205067227 */ /* 0x000fca00078e00ff */
[----:B------:R-:W-:-:S04]  /*1220*/  SHF.R.U32.HI R6, RZ, R3, R6 ;  /* 0x00000003ff067219 */ /* 0x000fc80000011606 */
[----:B------:R-:W-:-:S03]  /*1230*/  SEL R6, R5, R6, !P0 ;  /* 0x0000000605067207 */ /* 0x000fc60004000000 */
[----:B------:R-:W-:Y:S01]  /*1240*/  @!P1 IMAD.HI.U32 R7, R14, R2, RZ ;  /* 0x000000020e079227 */ /* 0x000fe200078e00ff */
[----:B------:R-:W-:-:S04]  /*1250*/  IADD3 R2, PT, PT, -R6, RZ, RZ ;  /* 0x000000ff06027210 */ /* 0x000fc80007ffe1ff */
[----:B------:R-:W-:Y:S01]  /*1260*/  @!P1 SHF.R.U32.HI R3, RZ, R3, R7 ;  /* 0x00000003ff039219 */ /* 0x000fe20000011607 */
[----:B------:R-:W-:Y:S01]  /*1270*/  IMAD R2, R10, R2, R5 ;  /* 0x000000020a027224 */ /* 0x000fe200078e0205 */
[----:B------:R-:W-:Y:S02]  /*1280*/  IADD3 R7, PT, PT, -R5, RZ, RZ ;  /* 0x000000ff05077210 */ /* 0x000fe40007ffe1ff */
[----:B------:R-:W-:-:S03]  /*1290*/  @!P1 SEL R3, R14, R3, !P0 ;  /* 0x000000030e039207 */ /* 0x000fc60004000000 */
[----:B------:R-:W-:Y:S02]  /*12a0*/  IMAD R7, R4, R7, R238 ;  /* 0x0000000704077224 */ /* 0x000fe400078e02ee */
[--C-:B------:R-:W-:Y:S02]  /*12b0*/  @!P1 IMAD.IADD R6, R6, 0x1, -R3.reuse ;  /* 0x0000000106069824 */ /* 0x100fe400078e0a03 */
[----:B------:R-:W-:Y:S01]  /*12c0*/  @!P1 IMAD R3, R2, R12, R3 ;  /* 0x0000000c02039224 */ /* 0x000fe200078e0203 */
[----:B------:R-:W-:Y:S01]  /*12d0*/  IADD3 R2, PT, PT, -R14, RZ, RZ ;  /* 0x000000ff0e027210 */ /* 0x000fe20007ffe1ff */
[----:B------:R-:W-:Y:S02]  /*12e0*/  @!P1 IMAD R5, R6, R10, R14 ;  /* 0x0000000a06059224 */ /* 0x000fe400078e020e */
[----:B------:R-:W-:Y:S02]  /*12f0*/  @!P1 IMAD.MOV.U32 R14, RZ, RZ, R3 ;  /* 0x000000ffff0e9224 */ /* 0x000fe400078e0003 */
[----:B------:R-:W-:-:S02]  /*1300*/  IMAD R2, R9, R2, R237 ;  /* 0x0000000209027224 */ /* 0x000fc400078e02ed */
[----:B------:R-:W-:Y:S02]  /*1310*/  IMAD R238, R5, R4, R7 ;  /* 0x0000000405ee7224 */ /* 0x000fe400078e0207 */
[----:B------:R-:W-:Y:S02]  /*1320*/  IMAD R237, R14, R9, R2 ;  /* 0x000000090eed7224 */ /* 0x000fe400078e0202 */
.L_x_16:
[----:B------:R-:W1:Y:S01]  /*1330*/  LDCU UR5, c[0x0][0xb30] ;  /* 0x00016600ff0577ac */ /* 0x000e620008000800 */
[----:B------:R-:W2:Y:S01]  /*1340*/  S2UR UR38, SR_CgaCtaId ;  /* 0x00000000002679c3 */ /* 0x000ea20000008800 */
[----:B-1----:R-:W-:-:S09]  /*1350*/  UISETP.NE.AND UP1, UPT, UR5, 0x1, UPT ;  /* 0x000000010500788c */ /* 0x002fd2000bf25270 */
[----:B--2---:R-:W-:Y:S05]  /*1360*/  BRA.U UP1, `(.L_x_17) ;  /* 0x0000000101407547 */ /* 0x004fea000b800000 */
[----:B------:R-:W1:Y:S08]  /*1370*/  LDC.64 R4, c[0x0][0xb10] ;  /* 0x0002c400ff047b82 */ /* 0x000e700000000a00 */
[----:B------:R-:W2:Y:S08]  /*1380*/  LDC.64 R2, c[0x0][0xb18] ;  /* 0x0002c600ff027b82 */ /* 0x000eb00000000a00 */
[----:B------:R-:W3:Y:S08]  /*1390*/  LDC R6, c[0x0][0xb20] ;  /* 0x0002c800ff067b82 */ /* 0x000ef00000000800 */
[----:B------:R-:W4:Y:S01]  /*13a0*/  LDC R7, c[0x0][0xb0c] ;  /* 0x0002c300ff077b82 */ /* 0x000f220000000800 */
[----:B-1----:R-:W-:-:S05]  /*13b0*/  IMAD.HI.U32 R4, R237, R4, RZ ;  /* 0x00000004ed047227 */ /* 0x002fca00078e00ff */
[----:B------:R-:W-:Y:S01]  /*13c0*/  SHF.R.U32.HI R4, RZ, R5, R4 ;  /* 0x00000005ff047219 */ /* 0x000fe20000011604 */
[----:B--2---:R-:W-:Y:S01]  /*13d0*/  IMAD.HI.U32 R3, R238, R3, RZ ;  /* 0x00000003ee037227 */ /* 0x004fe200078e00ff */
[----:B------:R-:W-:-:S04]  /*13e0*/  ISETP.NE.AND P0, PT, R2, 0x1, PT ;  /* 0x000000010200780c */ /* 0x000fc80003f05270 */
[----:B---3--:R-:W-:-:S04]  /*13f0*/  SHF.R.U32.HI R3, RZ, R6, R3 ;  /* 0x00000006ff037219 */ /* 0x008fc80000011603 */
[----:B------:R-:W-:Y:S02]  /*1400*/  SEL R3, R238, R3, !P0 ;  /* 0x00000003ee037207 */ /* 0x000fe40004000000 */
[----:B----4-:R-:W-:-:S04]  /*1410*/  ISETP.NE.AND P1, PT, R7, 0x1, PT ;  /* 0x000000010700780c */ /* 0x010fc80003f25270 */
[----:B------:R-:W-:-:S05]  /*1420*/  SEL R4, R237, R4, !P1 ;  /* 0x00000004ed047207 */ /* 0x000fca0004800000 */
[----:B------:R-:W-:Y:S02]  /*1430*/  IMAD.IADD R5, R3, 0x1, -R4 ;  /* 0x0000000103057824 */ /* 0x000fe400078e0a04 */
[----:B------:R-:W-:Y:S02]  /*1440*/  IMAD.IADD R3, R4, 0x1, -R3 ;  /* 0x0000000104037824 */ /* 0x000fe400078e0a03 */
[----:B------:R-:W-:Y:S02]  /*1450*/  IMAD R237, R5, R7, R237 ;  /* 0x0000000705ed7224 */ /* 0x000fe400078e02ed */
[----:B------:R-:W-:-:S07]  /*1460*/  IMAD R238, R3, R2, R238 ;  /* 0x0000000203ee7224 */ /* 0x000fce00078e02ee */
.L_x_17:
[----:B------:R-:W-:Y:S01]  /*1470*/  BAR.SYNC.DEFER_BLOCKING 0x0 ;  /* 0x0000000000007b1d */ /* 0x000fe20000010000 */
[----:B------:R-:W-:Y:S01]  /*1480*/  UISETP.NE.AND UP1, UPT, UR4, 0x2, UPT ;  /* 0x000000020400788c */ /* 0x000fe2000bf25270 */
[----:B------:R-:W-:Y:S02]  /*1490*/  ISETP.NE.OR P5, PT, R0, 0x2, !P5 ;  /* 0x000000020000780c */ /* 0x000fe40006fa5670 */
[----:B------:R-:W-:Y:S02]  /*14a0*/  LOP3.LUT R2, R247, 0x1f, RZ, 0xc0, !PT ;  /* 0x0000001ff7027812 */ /* 0x000fe400078ec0ff */
[----:B------:R-:W1:Y:S04]  /*14b0*/  LDCU UR37, c[0x0][0xb24] ;  /* 0x00016480ff2577ac */ /* 0x000e680008000800 */
[----:B------:R-:W-:Y:S05]  /*14c0*/  BRA.U UP1, `(.L_x_18) ;  /* 0x00000015016c7547 */ /* 0x000fea000b800000 */
[----:B------:R-:W2:Y:S01]  /*14d0*/  LDCU UR13, c[0x0][0x38c] ;  /* 0x00007180ff0d77ac */ /* 0x000ea20008000800 */
[----:B------:R-:W3:Y:S01]  /*14e0*/  LDC R12, c[0x0][0x370] ;  /* 0x0000dc00ff0c7b82 */ /* 0x000ee20000000800 */
[----:B------:R-:W-:Y:S01]  /*14f0*/  HFMA2 R18, -RZ, RZ, 0, 0 ;  /* 0x00000000ff127431 */ /* 0x000fe200000001ff */
[----:B------:R-:W-:Y:S01]  /*1500*/  ISETP.EQ.OR P4, PT, R2, RZ, P5 ;  /* 0x000000ff0200720c */ /* 0x000fe20002f82670 */
[----:B------:R-:W-:Y:S01]  /*1510*/  IMAD.MOV.U32 R19, RZ, RZ, 0x1 ;  /* 0x00000001ff137424 */ /* 0x000fe200078e00ff */
[----:B------:R-:W-:Y:S01]  /*1520*/  CS2R R16, SRZ ;  /* 0x0000000000107805 */ /* 0x000fe2000001ff00 */
[----:B------:R-:W-:Y:S01]  /*1530*/  IMAD.MOV.U32 R15, RZ, RZ, 0x1 ;  /* 0x00000001ff0f7424 */ /* 0x000fe200078e00ff */
[----:B------:R-:W4:Y:S02]  /*1540*/  LDCU.64 UR22, c[0x0][0x348] ;  /* 0x00006900ff1677ac */ /* 0x000f240008000a00 */
[----:B------:R-:W1:Y:S01]  /*1550*/  LDC R0, c[0x0][0x374] ;  /* 0x0000dd00ff007b82 */ /* 0x000e620000000800 */
[----:B------:R-:W-:Y:S01]  /*1560*/  UMOV UR6, URZ ;  /* 0x000000ff00067c82 */ /* 0x000fe20008000000 */
[----:B--2---:R-:W-:-:S04]  /*1570*/  UIADD3 UR5, UPT, UPT, UR13, 0x3f, URZ ;  /* 0x0000003f0d057890 */ /* 0x004fc8000fffe0ff */
[----:B------:R-:W-:-:S04]  /*1580*/  USHF.R.S32.HI UR4, URZ, 0x1f, UR5 ;  /* 0x0000001fff047899 */ /* 0x000fc80008011405 */
[----:B------:R-:W-:-:S04]  /*1590*/  ULEA.HI UR4, UR4, UR5, URZ, 0x6 ;  /* 0x0000000504047291 */ /* 0x000fc8000f8f30ff */
[----:B------:R-:W-:Y:S02]  /*15a0*/  USHF.R.S32.HI UR15, URZ, 0x6, UR4 ;  /* 0x00000006ff0f7899 */ /* 0x000fe40008011404 */
[----:B------:R-:W-:Y:S02]  /*15b0*/  UIADD3 UR4, UPT, UPT, UR13, -0x1, URZ ;  /* 0xffffffff0d047890 */ /* 0x000fe4000fffe0ff */
[----:B------:R-:W-:Y:S02]  /*15c0*/  UISETP.LT.U32.AND UP0, UPT, UR15, 0xc, UPT ;  /* 0x0000000c0f00788c */ /* 0x000fe4000bf01070 */
[----:B------:R-:W-:Y:S02]  /*15d0*/  UISETP.GE.U32.AND UP1, UPT, UR4, -0x7f, UPT ;  /* 0xffffff810400788c */ /* 0x000fe4000bf26070 */
[----:B------:R-:W-:Y:S02]  /*15e0*/  USEL UR14, UR15, 0xc, UP0 ;  /* 0x0000000c0f0e7887 */ /* 0x000fe40008000000 */
[----:B------:R-:W-:-:S02]  /*15f0*/  UIADD3 UR13, UPT, UPT, UR13, 0x7e, URZ ;  /* 0x0000007e0d0d7890 */ /* 0x000fc4000fffe0ff */
[----:B------:R-:W-:Y:S02]  /*1600*/  UIADD3 UR5, UPT, UPT, UR14, -0x1, URZ ;  /* 0xffffffff0e057890 */ /* 0x000fe4000fffe0ff */
[----:B------:R-:W-:-:S03]  /*1610*/  UIADD3 UR7, UPT, UPT, UR15, -UR14, URZ ;  /* 0x8000000e0f077290 */ /* 0x000fc6000fffe0ff */
[----:B------:R-:W-:-:S04]  /*1620*/  @UP1 UIADD3 UR5, UPT, UPT, UR14, URZ, URZ ;  /* 0x000000ff0e051290 */ /* 0x000fc8000fffe0ff */
[----:B---34-:R-:W-:-:S12]  /*1630*/  UIADD3 UR5, UPT, UPT, UR5, 0x1, URZ ;  /* 0x0000000105057890 */ /* 0x018fd8000fffe0ff */
.L_x_36:
[----:B------:R-:W-:Y:S01]  /*1640*/  UISETP.NE.AND UP0, UPT, UR38, URZ, UPT ;  /* 0x000000ff2600728c */ /* 0x000fe2000bf05270 */
[----:B------:R-:W2:Y:S08]  /*1650*/  S2UR UR38, SR_CgaCtaId ;  /* 0x00000000002679c3 */ /* 0x000eb00000008800 */
[----:B------:R-:W-:Y:S05]  /*1660*/  BRA.U UP0, `(.L_x_19) ;  /* 0x0000000100347547 */ /* 0x000fea000b800000 */
[----:B------:R-:W3:Y:S01]  /*1670*/  S2R R2, SR_CgaCtaId ;  /* 0x0000000000027919 */ /* 0x000ee20000008800 */
[----:B------:R-:W-:-:S04]  /*1680*/  MOV R3, 0x400 ;  /* 0x0000040000037802 */ /* 0x000fc80000000f00 */
[----:B---3--:R-:W-:Y:S02]  /*1690*/  LEA R2, R2, R3, 0x18 ;  /* 0x0000000302027211 */ /* 0x008fe400078ec0ff */
[----:B------:R-:W-:-:S03]  /*16a0*/  SHF.L.U32 R3, R15, 0x1f, RZ ;  /* 0x0000001f0f037819 */ /* 0x000fc600000006ff */
[----:B------:R-:W-:-:S04]  /*16b0*/  IMAD R2, R16, 0x8, R2 ;  /* 0x0000000810027824 */ /* 0x000fc800078e0202 */
[----:B------:R-:W3:Y:S02]  /*16c0*/  SYNCS.PHASECHK.TRANS64.TRYWAIT P0, [R2+URZ+0x160], R3 ;  /* 0x00016003020075a7 */ /* 0x000ee400080011ff */
[----:B---3--:R-:W-:Y:S05]  /*16d0*/  @!P0 BRA `(.L_x_20) ;  /* 0x000000c000788947 */ /* 0x008fea0003800000 */
.L_x_306:
[----:B------:R-:W-:Y:S01]  /*16e0*/  VIADD R16, R16, 0x1 ;  /* 0x0000000110107836 */ /* 0x000fe20000000000 */
[----:B------:R3:W-:Y:S04]  /*16f0*/  SYNCS.ARRIVE.TRANS64.A1T0 RZ, [R2+URZ+0x150], RZ ;  /* 0x000150ff02ff79a7 */ /* 0x0007e800081000ff */
[----:B------:R-:W-:-:S04]  /*1700*/  ISETP.NE.AND P0, PT, R16, 0x2, PT ;  /* 0x000000021000780c */ /* 0x000fc80003f05270 */
[----:B------:R-:W-:Y:S02]  /*1710*/  SEL R16, R16, RZ, P0 ;  /* 0x000000ff10107207 */ /* 0x000fe40000000000 */
[----:B---3--:R-:W-:-:S04]  /*1720*/  SEL R2, RZ, 0x1, P0 ;  /* 0x00000001ff027807 */ /* 0x008fc80000000000 */
[----:B------:R-:W-:-:S07]  /*1730*/  LOP3.LUT R15, R15, R2, RZ, 0x3c, !PT ;  /* 0x000000020f0f7212 */ /* 0x000fce00078e3cff */
.L_x_19:
[----:B------:R-:W-:Y:S01]  /*1740*/  UMOV UR4, 0x400 ;  /* 0x0000040000047882 */ /* 0x000fe20000000000 */
[----:B------:R-:W-:Y:S01]  /*1750*/  SHF.L.U32 R2, R19, 0x1f, RZ ;  /* 0x0000001f13027819 */ /* 0x000fe200000006ff */
[----:B--2---:R-:W-:Y:S01]  /*1760*/  ULEA UR4, UR38, UR4, 0x18 ;  /* 0x0000000426047291 */ /* 0x004fe2000f8ec0ff */
[----:B------:R-:W-:Y:S01]  /*1770*/  R2UR UR35, R237 ;  /* 0x00000000ed2372ca */ /* 0x000fe200000e0000 */
[----:B------:R-:W-:Y:S01]  /*1780*/  UISETP.GE.U32.AND UP0, UPT, UR13, 0x7f, UPT ;  /* 0x0000007f0d00788c */ /* 0x000fe2000bf06070 */
[----:B------:R-:W-:Y:S01]  /*1790*/  R2UR UR11, R238 ;  /* 0x00000000ee0b72ca */ /* 0x000fe200000e0000 */
[----:B------:R-:W-:Y:S01]  /*17a0*/  ULEA UR8, UR6, UR4, 0x3 ;  /* 0x0000000406087291 */ /* 0x000fe2000f8e18ff */
[----:B------:R-:W-:-:S08]  /*17b0*/  UMOV UR24, URZ ;  /* 0x000000ff00187c82 */ /* 0x000fd00008000000 */
[----:B------:R2:W3:Y:S01]  /*17c0*/  SYNCS.PHASECHK.TRANS64.TRYWAIT P0, [UR8+0x60], R2 ;  /* 0x00006002ff0075a7 */ /* 0x0004e20008001108 */
[----:B------:R-:W-:Y:S02]  /*17d0*/  USHF.L.U32 UR35, UR35, 0x7, URZ ;  /* 0x0000000723237899 */ /* 0x000fe400080006ff */
[----:B------:R-:W-:Y:S01]  /*17e0*/  USHF.L.U32 UR11, UR11, 0x7, URZ ;  /* 0x000000070b0b7899 */ /* 0x000fe200080006ff */
[----:B------:R-:W-:Y:S11]  /*17f0*/  BRA.U !UP0, `(.L_x_21) ;  /* 0x0000000108a47547 */ /* 0x000ff6000b800000 */
[----:B------:R-:W-:Y:S01]  /*1800*/  UMOV UR16, URZ ;  /* 0x000000ff00107c82 */ /* 0x000fe20008000000 */
[----:B------:R-:W-:-:S05]  /*1810*/  UMOV UR17, UR6 ;  /* 0x0000000600117c82 */ /* 0x000fca0008000000 */
.L_x_26:
[----:B----4-:R-:W-:Y:S01]  /*1820*/  ULEA UR33, UR17, UR4, 0x3 ;  /* 0x0000000411217291 */ /* 0x010fe2000f8e18ff */
[----:B---3--:R-:W-:Y:S01]  /*1830*/  @!P5 MOV R3, 0x4000 ;  /* 0x000040000003d802 */ /* 0x008fe20000000f00 */
[----:B-1-3--:R-:W-:Y:S10]  /*1840*/  @P0 BRA `(.L_x_22) ;  /* 0x00000000000c0947 */ /* 0x00aff40003800000 */
[----:B------:R-:W-:-:S04]  /*1850*/  SHF.L.U32 R4, R19, 0x1f, RZ ;  /* 0x0000001f13047819 */ /* 0x000fc800000006ff */
[----:B------:R-:W3:Y:S02]  /*1860*/  SYNCS.PHASECHK.TRANS64.TRYWAIT P0, [UR33+0x60], R4 ;  /* 0x00006004ff0075a7 */ /* 0x000ee40008001121 */
[----:B---3--:R-:W-:Y:S05]  /*1870*/  @!P0 BRA `(.L_x_23) ;  /* 0x000000c000248947 */ /* 0x008fea0003800000 */
.L_x_22:
[----:B------:R3:W-:Y:S01]  /*1880*/  @!P5 SYNCS.ARRIVE.TRANS64 RZ, [UR33], R3 ;  /* 0x00000003ffffd9a7 */ /* 0x0007e20008000021 */
[----:B------:R-:W-:Y:S04]  /*1890*/  BSSY.RECONVERGENT B0, `(.L_x_24) ;  /* 0x0000003000007945 */ /* 0x000fe80003800200 */
[----:B------:R-:W-:Y:S05]  /*18a0*/  @P4 BRA `(.L_x_25) ;  /* 0x0000000000044947 */ /* 0x000fea0003800000 */
[----:B-1----:R-:W-:Y:S05]  /*18b0*/  BPT.TRAP 0x1 ;  /* 0x000000040000795c */ /* 0x002fea0000300000 */
.L_x_25:
[----:B-1----:R-:W-:Y:S05]  /*18c0*/  BSYNC.RECONVERGENT B0 ;  /* 0x0000000000007941 */ /* 0x002fea0003800200 */
.L_x_24:
[----:B------:R-:W-:Y:S02]  /*18d0*/  UIADD3 UR6, UPT, UPT, UR17, 0x1, URZ ;  /* 0x0000000111067890 */ /* 0x000fe4000fffe0ff */
[----:B------:R-:W-:Y:S02]  /*18e0*/  UIADD3 UR26, UP1, UPT, UR22, 0x80, URZ ;  /* 0x00000080161a7890 */ /* 0x000fe4000ff3e0ff */
[----:B------:R-:W-:Y:S02]  /*18f0*/  UISETP.NE.AND UP0, UPT, UR6, 0xc, UPT ;  /* 0x0000000c0600788c */ /* 0x000fe4000bf05270 */
[----:B------:R-:W-:Y:S02]  /*1900*/  USHF.L.U32 UR34, UR16, 0x6, URZ ;  /* 0x0000000610227899 */ /* 0x000fe400080006ff */
[----:B------:R-:W-:Y:S02]  /*1910*/  USEL UR9, URZ, 0x1, UP0 ;  /* 0x00000001ff097887 */ /* 0x000fe40008000000 */
[----:B------:R-:W-:-:S02]  /*1920*/  USEL UR6, UR6, URZ, UP0 ;  /* 0x000000ff06067287 */ /* 0x000fc40008000000 */
[----:B------:R-:W-:Y:S02]  /*1930*/  UIADD3 UR20, UP0, UPT, UR22, 0x180, URZ ;  /* 0x0000018016147890 */ /* 0x000fe4000ff1e0ff */
[----:B------:R-:W-:Y:S01]  /*1940*/  ULEA UR8, UR6, UR4, 0x3 ;  /* 0x0000000406087291 */ /* 0x000fe2000f8e18ff */
[----:B------:R-:W-:Y:S01]  /*1950*/  LOP3.LUT R19, R19, UR9, RZ, 0x3c, !PT ;  /* 0x0000000913137c12 */ /* 0x000fe2000f8e3cff */
[----:B------:R-:W-:Y:S02]  /*1960*/  UIADD3.X UR27, UPT, UPT, URZ, UR23, URZ, UP1, !UPT ;  /* 0x00000017ff1b7290 */ /* 0x000fe40008ffe4ff */
[----:B------:R-:W-:Y:S01]  /*1970*/  UIADD3.X UR21, UPT, UPT, URZ, UR23, URZ, UP0, !UPT ;  /* 0x00000017ff157290 */ /* 0x000fe200087fe4ff */
[----:B--2---:R-:W-:Y:S01]  /*1980*/  SHF.L.U32 R2, R19, 0x1f, RZ ;  /* 0x0000001f13027819 */ /* 0x004fe200000006ff */
[----:B------:R-:W-:Y:S01]  /*1990*/  UMOV UR18, 0x0 ;  /* 0x0000000000127882 */ /* 0x000fe20000000000 */
[----:B------:R-:W-:Y:S01]  /*19a0*/  UMOV UR19, 0x10000000 ;  /* 0x1000000000137882 */ /* 0x000fe20000000000 */
[----:B------:R-:W-:Y:S01]  /*19b0*/  UMOV UR12, UR36 ;  /* 0x00000024000c7c82 */ /* 0x000fe20008000000 */
[----:B------:R4:W1:Y:S01]  /*19c0*/  SYNCS.PHASECHK.TRANS64.TRYWAIT P0, [UR8+0x60], R2 ;  /* 0x00006002ff0075a7 */ /* 0x0008620008001108 */
[----:B------:R-:W-:Y:S01]  /*19d0*/  ULEA UR8, UR17, UR4, 0xd ;  /* 0x0000000411087291 */ /* 0x000fe2000f8e68ff */
[----:B------:R-:W-:Y:S01]  /*19e0*/  UMOV UR9, UR33 ;  /* 0x0000002100097c82 */ /* 0x000fe20008000000 */
[----:B------:R-:W-:-:S02]  /*19f0*/  UMOV UR10, UR34 ;  /* 0x00000022000a7c82 */ /* 0x000fc40008000000 */
[----:B------:R-:W-:Y:S02]  /*1a00*/  UIADD3 UR32, UPT, UPT, UR8, 0x8400, URZ ;  /* 0x0000840008207890 */ /* 0x000fe4000fffe0ff */
[----:B------:R-:W-:Y:S02]  /*1a10*/  UIADD3 UR8, UPT, UPT, UR8, 0x20400, URZ ;  /* 0x0002040008087890 */ /* 0x000fe4000fffe0ff */
[----:B------:R-:W-:Y:S01]  /*1a20*/  UIADD3 UR16, UPT, UPT, UR16, 0x1, URZ ;  /* 0x0000000110107890 */ /* 0x000fe2000fffe0ff */
[----:B------:R-:W-:Y:S01]  /*1a30*/  UMOV UR24, UR5 ;  /* 0x0000000500187c82 */ /* 0x000fe20008000000 */
[----:B------:R-:W-:Y:S02]  /*1a40*/  UMOV UR17, UR6 ;  /* 0x0000000600117c82 */ /* 0x000fe40008000000 */
[----:B------:R-:W-:Y:S01]  /*1a50*/  UISETP.NE.AND UP0, UPT, UR16, UR5, UPT ;  /* 0x000000051000728c */ /* 0x000fe2000bf05270 */
[----:B------:R4:W-:Y:S02]  /*1a60*/  UTMALDG.3D [UR32], [UR26], desc[UR18] ;  /* 0x000012201a0075b4 */ /* 0x0009e40008011000 */
[----:B------:R4:W-:Y:S06]  /*1a70*/  UTMALDG.3D [UR8], [UR20], desc[UR18] ;  /* 0x00001208140075b4 */ /* 0x0009ec0008011000 */
[----:B------:R-:W-:Y:S05]  /*1a80*/  BRA.U UP0, `(.L_x_26) ;  /* 0xfffffffd00647547 */ /* 0x000fea000b83ffff */
.L_x_21:
[----:B-1-3--:R-:W-:Y:S01]  /*1a90*/  PLOP3.LUT P0, PT, PT, PT, UP3, 0x80, 0x8 ;  /* 0x000000000008781c */ /* 0x00afe20003f0f038 */
[----:B----4-:R-:W-:Y:S01]  /*1aa0*/  ULEA UR8, UR6, UR4, 0x3 ;  /* 0x0000000406087291 */ /* 0x010fe2000f8e18ff */
[----:B--2---:R-:W-:Y:S01]  /*1ab0*/  SHF.L.U32 R2, R19, 0x1f, RZ ;  /* 0x0000001f13027819 */ /* 0x004fe200000006ff */
[----:B------:R-:W-:-:S10]  /*1ac0*/  UISETP.GT.AND UP0, UPT, UR15, UR14, UPT ;  /* 0x0000000e0f00728c */ /* 0x000fd4000bf04270 */
[----:B------:R-:W-:Y:S01]  /*1ad0*/  @!P0 SYNCS.ARRIVE.TRANS64.A1T0 RZ, [UR4+0xe8], RZ ;  /* 0x0000e8ffffff89a7 */ /* 0x000fe20008100004 */
[----:B------:R1:W2:Y:S01]  /*1ae0*/  SYNCS.PHASECHK.TRANS64.TRYWAIT P0, [UR8+0x60], R2 ;  /* 0x00006002ff0075a7 */ /* 0x0002a20008001108 */
[----:B------:R-:W-:Y:S05]  /*1af0*/  BRA.U !UP0, `(.L_x_27) ;  /* 0x0000000108a87547 */ /* 0x000fea000b800000 */
[----:B------:R-:W-:Y:S01]  /*1b00*/  UIADD3 UR21, UPT, UPT, UR7, UR24, URZ ;  /* 0x0000001807157290 */ /* 0x000fe2000fffe0ff */
[----:B------:R-:W-:-:S11]  /*1b10*/  UMOV UR25, UR6 ;  /* 0x0000000600197c82 */ /* 0x000fd60008000000 */
.L_x_32:
[----:B------:R-:W-:Y:S01]  /*1b20*/  ULEA UR17, UR25, UR4, 0x3 ;  /* 0x0000000419117291 */ /* 0x000fe2000f8e18ff */
[----:B--2---:R-:W-:Y:S01]  /*1b30*/  @!P5 MOV R3, 0x4000 ;  /* 0x000040000003d802 */ /* 0x004fe20000000f00 */
[----:B--2-4-:R-:W-:Y:S10]  /*1b40*/  @P0 BRA `(.L_x_28) ;  /* 0x00000000000c0947 */ /* 0x014ff40003800000 */
[----:B------:R-:W-:-:S04]  /*1b50*/  SHF.L.U32 R4, R19, 0x1f, RZ ;  /* 0x0000001f13047819 */ /* 0x000fc800000006ff */
[----:B------:R-:W2:Y:S02]  /*1b60*/  SYNCS.PHASECHK.TRANS64.TRYWAIT P0, [UR17+0x60], R4 ;  /* 0x00006004ff0075a7 */ /* 0x000ea40008001111 */
[----:B--2---:R-:W-:Y:S05]  /*1b70*/  @!P0 BRA `(.L_x_29) ;  /* 0x000000bc007c8947 */ /* 0x004fea0003800000 */
.L_x_28:
[----:B------:R2:W-:Y:S01]  /*1b80*/  @!P5 SYNCS.ARRIVE.TRANS64 RZ, [UR17], R3 ;  /* 0x00000003ffffd9a7 */ /* 0x0005e20008000011 */
[----:B------:R-:W-:Y:S04]  /*1b90*/  BSSY.RECONVERGENT B0, `(.L_x_30) ;  /* 0x0000003000007945 */ /* 0x000fe80003800200 */
[----:B------:R-:W-:Y:S05]  /*1ba0*/  @P4 BRA `(.L_x_31) ;  /* 0x0000000000044947 */ /* 0x000fea0003800000 */
[----:B------:R-:W-:Y:S05]  /*1bb0*/  BPT.TRAP 0x1 ;  /* 0x000000040000795c */ /* 0x000fea0000300000 */
.L_x_31:
[----:B------:R-:W-:Y:S05]  /*1bc0*/  BSYNC.RECONVERGENT B0 ;  /* 0x0000000000007941 */ /* 0x000fea0003800200 */
.L_x_30:
        /* <DEDUP_REMOVED lines=11> */
[----:B-1----:R-:W-:Y:S01]  /*1c80*/  SHF.L.U32 R2, R19, 0x1f, RZ ;  /* 0x0000001f13027819 */ /* 0x002fe200000006ff */
[----:B------:R-:W-:Y:S01]  /*1c90*/  UMOV UR26, 0x0 ;  /* 0x00000000001a7882 */ /* 0x000fe20000000000 */
[----:B------:R-:W-:Y:S01]  /*1ca0*/  UMOV UR27, 0x10000000 ;  /* 0x10000000001b7882 */ /* 0x000fe20000000000 */
[----:B------:R-:W-:Y:S01]  /*1cb0*/  UMOV UR19, UR35 ;  /* 0x0000002300137c82 */ /* 0x000fe20008000000 */
[----:B------:R3:W4:Y:S01]  /*1cc0*/  SYNCS.PHASECHK.TRANS64.TRYWAIT P0, [UR8+0x60], R2 ;  /* 0x00006002ff0075a7 */ /* 0x0007220008001108 */
[----:B------:R-:W-:Y:S01]  /*1cd0*/  ULEA UR8, UR25, UR4, 0xd ;  /* 0x0000000419087291 */ /* 0x000fe2000f8e68ff */
[----:B------:R-:W-:Y:S01]  /*1ce0*/  UMOV UR20, UR36 ;  /* 0x0000002400147c82 */ /* 0x000fe20008000000 */
[----:B------:R-:W-:-:S02]  /*1cf0*/  UMOV UR12, UR36 ;  /* 0x00000024000c7c82 */ /* 0x000fc40008000000 */
[----:B------:R-:W-:Y:S02]  /*1d00*/  UIADD3 UR16, UPT, UPT, UR8, 0x8400, URZ ;  /* 0x0000840008107890 */ /* 0x000fe4000fffe0ff */
[----:B------:R-:W-:Y:S01]  /*1d10*/  UIADD3 UR8, UPT, UPT, UR8, 0x20400, URZ ;  /* 0x0002040008087890 */ /* 0x000fe2000fffe0ff */
[----:B------:R-:W-:Y:S01]  /*1d20*/  UMOV UR9, UR17 ;  /* 0x0000001100097c82 */ /* 0x000fe20008000000 */
[----:B------:R-:W-:Y:S01]  /*1d30*/  UMOV UR10, UR18 ;  /* 0x00000012000a7c82 */ /* 0x000fe20008000000 */
[----:B------:R-:W-:Y:S01]  /*1d40*/  UIADD3 UR24, UPT, UPT, UR24, 0x1, URZ ;  /* 0x0000000118187890 */ /* 0x000fe2000fffe0ff */
[----:B------:R-:W-:-:S03]  /*1d50*/  UMOV UR25, UR6 ;  /* 0x0000000600197c82 */ /* 0x000fc60008000000 */
[----:B------:R3:W-:Y:S01]  /*1d60*/  UTMALDG.3D [UR16], [UR30], desc[UR26] ;  /* 0x00001a101e0075b4 */ /* 0x0007e20008011000 */
[----:B------:R-:W-:Y:S01]  /*1d70*/  UISETP.NE.AND UP0, UPT, UR24, UR21, UPT ;  /* 0x000000151800728c */ /* 0x000fe2000bf05270 */
[----:B------:R3:W-:Y:S08]  /*1d80*/  UTMALDG.3D [UR8], [UR28], desc[UR26] ;  /* 0x00001a081c0075b4 */ /* 0x0007f00008011000 */
[----:B---3--:R-:W-:Y:S05]  /*1d90*/  BRA.U UP0, `(.L_x_32) ;  /* 0xfffffffd00607547 */ /* 0x008fea000b83ffff */
.L_x_27:
[C---:B-1----:R-:W-:Y:S01]  /*1da0*/  LEA R2, R18.reuse, UR4, 0x3 ;  /* 0x0000000412027c11 */ /* 0x042fe2000f8e18ff */
[----:B------:R-:W-:Y:S01]  /*1db0*/  NOP ;  /* 0x0000000000007918 */ /* 0x000fe20000000000 */
[----:B--2---:R-:W-:Y:S02]  /*1dc0*/  SHF.L.U32 R3, R17, 0x1f, RZ ;  /* 0x0000001f11037819 */ /* 0x004fe400000006ff */
[----:B------:R-:W-:Y:S02]  /*1dd0*/  LEA R8, R18, UR4, 0x4 ;  /* 0x0000000412087c11 */ /* 0x000fe4000f8e20ff */
[----:B----4-:R-:W1:Y:S02]  /*1de0*/  SYNCS.PHASECHK.TRANS64.TRYWAIT P0, [R2+URZ+0xf0], R3 ;  /* 0x0000f003020075a7 */ /* 0x010e6400080011ff */
[----:B-1----:R-:W-:Y:S05]  /*1df0*/  @!P0 BRA `(.L_x_33) ;  /* 0x000000b800f48947 */ /* 0x002fea0003800000 */
.L_x_309:
[----:B------:R-:W2:Y:S01]  /*1e00*/  LDS.128 R8, [R8+0x180] ;  /* 0x0001800008087984 */ /* 0x000ea20000000c00 */
[----:B-1----:R-:W-:Y:S01]  /*1e10*/  VIADD R2, R2, 0x100 ;  /* 0x0000010002027836 */ /* 0x002fe20000000000 */
[----:B------:R-:W-:Y:S01]  /*1e20*/  UISETP.GE.AND UP0, UPT, UR37, 0x1, UPT ;  /* 0x000000012500788c */ /* 0x000fe2000bf06270 */
[----:B------:R-:W-:Y:S01]  /*1e30*/  @!PT LDS RZ, [RZ] ;  /* 0x00000000fffff984 */ /* 0x000fe20000000800 */
[----:B------:R-:W-:Y:S01]  /*1e40*/  @!PT LDS RZ, [RZ] ;  /* 0x00000000fffff984 */ /* 0x000fe20000000800 */
[----:B------:R-:W-:Y:S01]  /*1e50*/  @!PT LDS RZ, [RZ] ;  /* 0x00000000fffff984 */ /* 0x000fe20000000800 */
[----:B------:R-:W-:Y:S01]  /*1e60*/  @!PT LDS RZ, [RZ] ;  /* 0x00000000fffff984 */ /* 0x000fe20000000800 */
[----:B------:R1:W-:Y:S06]  /*1e70*/  MEMBAR.ALL.CTA ;  /* 0x0000000000007992 */ /* 0x0003ec0000008000 */
[----:B-1----:R-:W1:Y:S01]  /*1e80*/  FENCE.VIEW.ASYNC.S ;  /* 0x00000000000073c6 */ /* 0x002e620000000000 */
[----:B------:R-:W-:-:S04]  /*1e90*/  PRMT R2, RZ, 0x654, R2 ;  /* 0x00000654ff027816 */ /* 0x000fc80000000002 */
[----:B-1----:R1:W-:Y:S01]  /*1ea0*/  SYNCS.ARRIVE.TRANS64.RED.A1T0 RZ, [R2+URZ], RZ ;  /* 0x000000ff02ff79a7 */ /* 0x0023e200081004ff */
[----:B--2---:R-:W-:-:S13]  /*1eb0*/  LOP3.LUT P3, RZ, R10, 0x1, RZ, 0xc0, !PT ;  /* 0x000000010aff7812 */ /* 0x004fda000786c0ff */
[----:B------:R-:W-:Y:S02]  /*1ec0*/  @P3 MOV R14, R8 ;  /* 0x00000008000e3202 */ /* 0x000fe40000000f00 */
[----:B------:R-:W-:Y:S01]  /*1ed0*/  @P3 LOP3.LUT R13, R9, 0xffff, RZ, 0xc0, !PT ;  /* 0x0000ffff090d3812 */ /* 0x000fe200078ec0ff */
[----:B-1----:R-:W-:Y:S06]  /*1ee0*/  BRA.U !UP0, `(.L_x_34) ;  /* 0x0000000108bc7547 */ /* 0x002fec000b800000 */
[----:B------:R-:W1:Y:S01]  /*1ef0*/  LDC.64 R4, c[0x0][0xb18] ;  /* 0x0002c600ff047b82 */ /* 0x000e620000000a00 */
[----:B------:R-:W-:-:S06]  /*1f00*/  UISETP.NE.AND UP0, UPT, UR37, 0x1, UPT ;  /* 0x000000012500788c */ /* 0x000fcc000bf05270 */
[----:B------:R-:W-:Y:S01]  /*1f10*/  PLOP3.LUT P0, PT, PT, PT, UP0, 0x80, 0x8 ;  /* 0x000000000008781c */ /* 0x000fe20003f0f008 */
[----:B------:R-:W2:Y:S08]  /*1f20*/  LDC.64 R6, c[0x0][0xb10] ;  /* 0x0002c400ff067b82 */ /* 0x000eb00000000a00 */
[----:B------:R-:W3:Y:S08]  /*1f30*/  LDC R20, c[0x0][0xb20] ;  /* 0x0002c800ff147b82 */ /* 0x000ef00000000800 */
[----:B------:R-:W4:Y:S01]  /*1f40*/  LDC R21, c[0x0][0xb0c] ;  /* 0x0002c300ff157b82 */ /* 0x000f220000000800 */
[----:B-1----:R-:W-:Y:S01]  /*1f50*/  IMAD.HI.U32 R23, R0, R5, RZ ;  /* 0x0000000500177227 */ /* 0x002fe200078e00ff */
[----:B------:R-:W-:-:S03]  /*1f60*/  ISETP.NE.AND P1, PT, R4, 0x1, PT ;  /* 0x000000010400780c */ /* 0x000fc60003f25270 */
[----:B------:R-:W-:-:S03]  /*1f70*/  IMAD.HI.U32 R5, R13, R5, RZ ;  /* 0x000000050d057227 */ /* 0x000fc600078e00ff */
[----:B------:R-:W1:Y:S01]  /*1f80*/  LDC.64 R2, c[0x0][0xb28] ;  /* 0x0002ca00ff027b82 */ /* 0x000e620000000a00 */
[----:B--2---:R-:W-:-:S04]  /*1f90*/  IMAD.HI.U32 R24, R12, R6, RZ ;  /* 0x000000060c187227 */ /* 0x004fc800078e00ff */
[----:B------:R-:W-:Y:S01]  /*1fa0*/  IMAD.HI.U32 R25, R14, R6, RZ ;  /* 0x000000060e197227 */ /* 0x000fe200078e00ff */
[----:B------:R-:W-:Y:S02]  /*1fb0*/  SHF.R.U32.HI R24, RZ, R7, R24 ;  /* 0x00000007ff187219 */ /* 0x000fe40000011618 */
[-C--:B---3--:R-:W-:Y:S02]  /*1fc0*/  SHF.R.U32.HI R23, RZ, R20.reuse, R23 ;  /* 0x00000014ff177219 */ /* 0x088fe40000011617 */
[----:B------:R-:W-:Y:S02]  /*1fd0*/  SHF.R.U32.HI R5, RZ, R20, R5 ;  /* 0x00000014ff057219 */ /* 0x000fe40000011605 */
[----:B------:R-:W-:Y:S02]  /*1fe0*/  SEL R23, R0, R23, !P1 ;  /* 0x0000001700177207 */ /* 0x000fe40004800000 */
[----:B------:R-:W-:Y:S02]  /*1ff0*/  SHF.R.U32.HI R25, RZ, R7, R25 ;  /* 0x00000007ff197219 */ /* 0x000fe40000011619 */
[----:B----4-:R-:W-:-:S02]  /*2000*/  ISETP.NE.AND P2, PT, R21, 0x1, PT ;  /* 0x000000011500780c */ /* 0x010fc40003f45270 */
[----:B------:R-:W-:Y:S02]  /*2010*/  SEL R5, R13, R5, !P1 ;  /* 0x000000050d057207 */ /* 0x000fe40004800000 */
[----:B------:R-:W-:Y:S02]  /*2020*/  SEL R24, R12, R24, !P2 ;  /* 0x000000180c187207 */ /* 0x000fe40005000000 */
[----:B------:R-:W-:Y:S01]  /*2030*/  SEL R25, R14, R25, !P2 ;  /* 0x000000190e197207 */ /* 0x000fe20005000000 */
[----:B-1----:R-:W-:-:S04]  /*2040*/  IMAD.HI.U32 R22, R23, R2, RZ ;  /* 0x0000000217167227 */ /* 0x002fc800078e00ff */
[----:B------:R-:W-:Y:S01]  /*2050*/  IMAD.HI.U32 R6, R24, R2, RZ ;  /* 0x0000000218067227 */ /* 0x000fe200078e00ff */
[----:B------:R-:W-:-:S04]  /*2060*/  @P0 SHF.R.U32.HI R23, RZ, R3, R22 ;  /* 0x00000003ff170219 */ /* 0x000fc80000011616 */
[----:B------:R-:W-:Y:S01]  /*2070*/  @P0 SHF.R.U32.HI R24, RZ, R3, R6 ;  /* 0x00000003ff180219 */ /* 0x000fe20000011606 */
[----:B------:R-:W-:-:S04]  /*2080*/  IMAD R23, R23, UR37, RZ ;  /* 0x0000002517177c24 */ /* 0x000fc8000f8e02ff */
[----:B------:R-:W-:Y:S01]  /*2090*/  IMAD R6, R24, UR37, RZ ;  /* 0x0000002518067c24 */ /* 0x000fe2000f8e02ff */
[----:B------:R-:W-:-:S04]  /*20a0*/  ISETP.GE.AND P1, PT, R5, R23, PT ;  /* 0x000000170500720c */ /* 0x000fc80003f26270 */
[----:B------:R-:W-:Y:S01]  /*20b0*/  ISETP.GE.OR P1, PT, R25, R6, P1 ;  /* 0x000000061900720c */ /* 0x000fe20000f26670 */
[----:B------:R-:W-:-:S05]  /*20c0*/  IMAD.HI.U32 R6, R5, R2, RZ ;  /* 0x0000000205067227 */ /* 0x000fca00078e00ff */
[----:B------:R-:W-:-:S04]  /*20d0*/  SHF.R.U32.HI R6, RZ, R3, R6 ;  /* 0x00000003ff067219 */ /* 0x000fc80000011606 */
[----:B------:R-:W-:-:S03]  /*20e0*/  SEL R6, R5, R6, !P0 ;  /* 0x0000000605067207 */ /* 0x000fc60004000000 */
[----:B------:R-:W-:-:S04]  /*20f0*/  @!P1 IMAD.HI.U32 R7, R25, R2, RZ ;  /* 0x0000000219079227 */ /* 0x000fc800078e00ff */
[----:B------:R-:W-:Y:S01]  /*2100*/  IMAD.MOV R2, RZ, RZ, -R6 ;  /* 0x000000ffff027224 */ /* 0x000fe200078e0a06 */
[----:B------:R-:W-:Y:S02]  /*2110*/  @!P1 SHF.R.U32.HI R3, RZ, R3, R7 ;  /* 0x00000003ff039219 */ /* 0x000fe40000011607 */
[----:B------:R-:W-:Y:S01]  /*2120*/  IADD3 R7, PT, PT, -R5, RZ, RZ ;  /* 0x000000ff05077210 */ /* 0x000fe20007ffe1ff */
[----:B------:R-:W-:Y:S01]  /*2130*/  IMAD R2, R2, UR37, R5 ;  /* 0x0000002502027c24 */ /* 0x000fe2000f8e0205 */
[----:B------:R-:W-:-:S03]  /*2140*/  @!P1 SEL R3, R25, R3, !P0 ;  /* 0x0000000319039207 */ /* 0x000fc60004000000 */
[----:B------:R-:W-:Y:S02]  /*2150*/  IMAD R7, R4, R7, R13 ;  /* 0x0000000704077224 */ /* 0x000fe400078e020d */
[--C-:B------:R-:W-:Y:S02]  /*2160*/  @!P1 IMAD.IADD R6, R6, 0x1, -R3.reuse ;  /* 0x0000000106069824 */ /* 0x100fe400078e0a03 */
[----:B------:R-:W-:Y:S01]  /*2170*/  @!P1 IMAD R3, R2, R24, R3 ;  /* 0x0000001802039224 */ /* 0x000fe200078e0203 */
[----:B------:R-:W-:Y:S01]  /*2180*/  IADD3 R2, PT, PT, -R25, RZ, RZ ;  /* 0x000000ff19027210 */ /* 0x000fe20007ffe1ff */
[----:B------:R-:W-:Y:S02]  /*2190*/  @!P1 IMAD R5, R6, UR37, R25 ;  /* 0x0000002506059c24 */ /* 0x000fe4000f8e0219 */
[----:B------:R-:W-:Y:S02]  /*21a0*/  @!P1 IMAD.MOV.U32 R25, RZ, RZ, R3 ;  /* 0x000000ffff199224 */ /* 0x000fe400078e0003 */
[----:B------:R-:W-:-:S02]  /*21b0*/  IMAD R2, R21, R2, R14 ;  /* 0x0000000215027224 */ /* 0x000fc400078e020e */
[----:B------:R-:W-:Y:S02]  /*21c0*/  IMAD R13, R5, R4, R7 ;  /* 0x00000004050d7224 */ /* 0x000fe400078e0207 */
[----:B------:R-:W-:-:S07]  /*21d0*/  IMAD R14, R25, R21, R2 ;  /* 0x00000015190e7224 */ /* 0x000fce00078e0202 */
.L_x_34:
[----:B------:R-:W1:Y:S01]  /*21e0*/  LDCU UR8, c[0x0][0xb30] ;  /* 0x00016600ff0877ac */ /* 0x000e620008000800 */
[----:B------:R-:W-:-:S04]  /*21f0*/  @P3 SHF.R.U32.HI R8, RZ, 0x10, R9 ;  /* 0x00000010ff083819 */ /* 0x000fc80000011609 */
[----:B------:R-:W-:Y:S01]  /*2200*/  @P3 R2UR UR36, R8 ;  /* 0x00000000082432ca */ /* 0x000fe200000e0000 */
[----:B-1----:R-:W-:-:S09]  /*2210*/  UISETP.NE.AND UP0, UPT, UR8, 0x1, UPT ;  /* 0x000000010800788c */ /* 0x002fd2000bf05270 */
[----:B------:R-:W-:Y:S05]  /*2220*/  BRA.U UP0, `(.L_x_35) ;  /* 0x0000000100407547 */ /* 0x000fea000b800000 */
        /* <DEDUP_REMOVED lines=16> */
.L_x_35:
[----:B------:R-:W-:Y:S01]  /*2330*/  VIADD R18, R18, 0x1 ;  /* 0x0000000112127836 */ /* 0x000fe20000000000 */
[----:B------:R-:W-:Y:S01]  /*2340*/  UPLOP3.LUT UP3, UPT, UPT, UPT, UPT, 0x80, 0x8 ;  /* 0x000000000008789c */ /* 0x000fe20003f6f070 */
[----:B------:R-:W-:Y:S02]  /*2350*/  VIADD R237, R14, UR40 ;  /* 0x000000280eed7c36 */ /* 0x000fe40008000000 */
[----:B------:R-:W-:Y:S01]  /*2360*/  VIADD R238, R13, UR39 ;  /* 0x000000270dee7c36 */ /* 0x000fe20008000000 */
[----:B------:R-:W-:-:S04]  /*2370*/  ISETP.NE.AND P0, PT, R18, 0x2, PT ;  /* 0x000000021200780c */ /* 0x000fc80003f05270 */
[----:B------:R-:W-:Y:S02]  /*2380*/  SEL R2, RZ, 0x1, P0 ;  /* 0x00000001ff027807 */ /* 0x000fe40000000000 */
[----:B------:R-:W-:Y:S02]  /*2390*/  SEL R18, R18, RZ, P0 ;  /* 0x000000ff12127207 */ /* 0x000fe40000000000 */
[----:B------:R-:W-:Y:S01]  /*23a0*/  LOP3.LUT R17, R17, R2, RZ, 0x3c, !PT ;  /* 0x0000000211117212 */ /* 0x000fe200078e3cff */
[----:B------:R-:W-:Y:S06]  /*23b0*/  @P3 BRA `(.L_x_36) ;  /* 0xfffffff000a03947 */ /* 0x000fec000383ffff */
[----:B------:R-:W-:Y:S01]  /*23c0*/  UIADD3 UR4, UPT, UPT, UR4, 0x60, URZ ;  /* 0x0000006004047890 */ /* 0x000fe2000fffe0ff */
[----:B------:R-:W-:-:S03]  /*23d0*/  SHF.L.U32 R2, R19, 0x1f, RZ ;  /* 0x0000001f13027819 */ /* 0x000fc600000006ff */
[----:B------:R-:W-:-:S09]  /*23e0*/  ULEA UR5, UR6, UR4, 0x3 ;  /* 0x0000000406057291 */ /* 0x000fd2000f8e18ff */
[----:B------:R-:W1:Y:S02]  /*23f0*/  SYNCS.PHASECHK.TRANS64.TRYWAIT P0, [UR5], R2 ;  /* 0x00000002ff0075a7 */ /* 0x000e640008001105 */
[----:B-1----:R-:W-:Y:S05]  /*2400*/  @!P0 BRA `(.L_x_37) ;  /* 0x000000b400848947 */ /* 0x002fea0003800000 */
.L_x_311:
[----:B------:R-:W-:-:S04]  /*2410*/  UIADD3 UR6, UPT, UPT, UR6, 0x1, URZ ;  /* 0x0000000106067890 */ /* 0x000fc8000fffe0ff */
[----:B------:R-:W-:-:S04]  /*2420*/  UISETP.NE.AND UP0, UPT, UR6, 0xc, UPT ;  /* 0x0000000c0600788c */ /* 0x000fc8000bf05270 */
[----:B------:R-:W-:Y:S02]  /*2430*/  USEL UR7, URZ, 0x1, UP0 ;  /* 0x00000001ff077887 */ /* 0x000fe40008000000 */
[----:B------:R-:W-:-:S04]  /*2440*/  USEL UR6, UR6, URZ, UP0 ;  /* 0x000000ff06067287 */ /* 0x000fc80008000000 */
[----:B------:R-:W-:Y:S01]  /*2450*/  ULEA UR5, UR6, UR4, 0x3 ;  /* 0x0000000406057291 */ /* 0x000fe2000f8e18ff */
[----:B-1----:R-:W-:-:S04]  /*2460*/  LOP3.LUT R2, R19, UR7, RZ, 0x3c, !PT ;  /* 0x0000000713027c12 */ /* 0x002fc8000f8e3cff */
[----:B------:R-:W-:-:S04]  /*2470*/  SHF.L.U32 R3, R2, 0x1f, RZ ;  /* 0x0000001f02037819 */ /* 0x000fc800000006ff */
[----:B------:R-:W1:Y:S02]  /*2480*/  SYNCS.PHASECHK.TRANS64.TRYWAIT P0, [UR5], R3 ;  /* 0x00000003ff0075a7 */ /* 0x000e640008001105 */
[----:B-1----:R-:W-:Y:S05]  /*2490*/  @!P0 BRA `(.L_x_38) ;  /* 0x000000b400788947 */ /* 0x002fea0003800000 */
.L_x_313:
[----:B------:R-:W-:-:S04]  /*24a0*/  UIADD3 UR6, UPT, UPT, UR6, 0x1, URZ ;  /* 0x0000000106067890 */ /* 0x000fc8000fffe0ff */
[----:B------:R-:W-:-:S04]  /*24b0*/  UISETP.NE.AND UP0, UPT, UR6, 0xc, UPT ;  /* 0x0000000c0600788c */ /* 0x000fc8000bf05270 */
[----:B------:R-:W-:Y:S02]  /*24c0*/  USEL UR7, URZ, 0x1, UP0 ;  /* 0x00000001ff077887 */ /* 0x000fe40008000000 */
[----:B------:R-:W-:-:S04]  /*24d0*/  USEL UR6, UR6, URZ, UP0 ;  /* 0x000000ff06067287 */ /* 0x000fc80008000000 */
[----:B------:R-:W-:Y:S01]  /*24e0*/  ULEA UR5, UR6, UR4, 0x3 ;  /* 0x0000000406057291 */ /* 0x000fe2000f8e18ff */
[----:B------:R-:W-:-:S04]  /*24f0*/  LOP3.LUT R2, R2, UR7, RZ, 0x3c, !PT ;  /* 0x0000000702027c12 */ /* 0x000fc8000f8e3cff */
[----:B-1----:R-:W-:-:S04]  /*2500*/  SHF.L.U32 R3, R2, 0x1f, RZ ;  /* 0x0000001f02037819 */ /* 0x002fc800000006ff */
[----:B------:R-:W1:Y:S02]  /*2510*/  SYNCS.PHASECHK.TRANS64.TRYWAIT P0, [UR5], R3 ;  /* 0x00000003ff0075a7 */ /* 0x000e640008001105 */
[----:B-1----:R-:W-:Y:S05]  /*2520*/  @!P0 BRA `(.L_x_39) ;  /* 0x000000b4006c8947 */ /* 0x002fea0003800000 */
.L_x_315:
        /* <DEDUP_REMOVED lines=9> */
.L_x_317:
        /* <DEDUP_REMOVED lines=9> */
.L_x_319:
        /* <DEDUP_REMOVED lines=9> */
.L_x_321:
        /* <DEDUP_REMOVED lines=9> */
.L_x_323:
        /* <DEDUP_REMOVED lines=9> */
.L_x_325:
        /* <DEDUP_REMOVED lines=9> */
.L_x_327:
        /* <DEDUP_REMOVED lines=9> */
.L_x_329:
        /* <DEDUP_REMOVED lines=9> */
.L_x_331:
[----:B------:R-:W-:-:S04]  /*29b0*/  UIADD3 UR6, UPT, UPT, UR6, 0x1, URZ ;  /* 0x0000000106067890 */ /* 0x000fc8000fffe0ff */
[----:B------:R-:W-:-:S04]  /*29c0*/  UISETP.NE.AND UP0, UPT, UR6, 0xc, UPT ;  /* 0x0000000c0600788c */ /* 0x000fc8000bf05270 */
[----:B------:R-:W-:Y:S02]  /*29d0*/  USEL UR5, URZ, 0x1, UP0 ;  /* 0x00000001ff057887 */ /* 0x000fe40008000000 */
[----:B------:R-:W-:-:S04]  /*29e0*/  USEL UR6, UR6, URZ, UP0 ;  /* 0x000000ff06067287 */ /* 0x000fc80008000000 */
[----:B------:R-:W-:Y:S01]  /*29f0*/  ULEA UR6, UR6, UR4, 0x3 ;  /* 0x0000000406067291 */ /* 0x000fe2000f8e18ff */
[----:B------:R-:W-:-:S04]  /*2a00*/  LOP3.LUT R2, R2, UR5, RZ, 0x3c, !PT ;  /* 0x0000000502027c12 */ /* 0x000fc8000f8e3cff */
[----:B------:R-:W-:Y:S01]  /*2a10*/  SHF.L.U32 R2, R2, 0x1f, RZ ;  /* 0x0000001f02027819 */ /* 0x000fe200000006ff */
[----:B-1----:R-:W-:-:S07]  /*2a20*/  IMAD.U32 R0, RZ, RZ, UR6 ;  /* 0x00000006ff007e24 */ /* 0x002fce000f8e00ff */
.L_x_48:
[----:B-1----:R1:W2:Y:S02]  /*2a30*/  SYNCS.PHASECHK.TRANS64.TRYWAIT P0, [R0+URZ], R2 ;  /* 0x00000002000075a7 */ /* 0x0022a400080011ff */
[----:B--2---:R-:W-:Y:S05]  /*2a40*/  @!P0 NANOSLEEP.SYNCS 0x989680 ;  /* 0x009896800000895d */ /* 0x004fea0003900000 */
[----:B------:R-:W2:Y:S02]  /*2a50*/  @!P0 SYNCS.PHASECHK.TRANS64 P0, [R0+URZ], R2 ;  /* 0x00000002000085a7 */ /* 0x000ea400080010ff */
[----:B--2---:R-:W-:Y:S05]  /*2a60*/  @P0 EXIT ;  /* 0x000000000000094d */ /* 0x004fea0003800000 */
[----:B------:R-:W-:Y:S05]  /*2a70*/  BRA `(.L_x_48) ;  /* 0xfffffffc00ec7947 */ /* 0x000fea000383ffff */
.L_x_18:
[----:B------:R-:W-:-:S04]  /*2a80*/  UISETP.NE.AND UP1, UPT, UR38, URZ, UPT ;  /* 0x000000ff2600728c */ /* 0x000fc8000bf25270 */
[----:B------:R-:W-:-:S09]  /*2a90*/  UISETP.NE.OR UP1, UPT, UR4, 0x1, UP1 ;  /* 0x000000010400788c */ /* 0x000fd20008f25670 */
[----:B------:R-:W-:Y:S05]  /*2aa0*/  BRA.U UP1, `(.L_x_49) ;  /* 0x0000000501487547 */ /* 0x000fea000b800000 */
[----:B------:R-:W-:Y:S01]  /*2ab0*/  ISETP.NE.AND P2, PT, R2, RZ, PT ;  /* 0x000000ff0200720c */ /* 0x000fe20003f45270 */
[----:B------:R-:W-:Y:S01]  /*2ac0*/  IMAD.MOV.U32 R12, RZ, RZ, 0x1 ;  /* 0x00000001ff0c7424 */ /* 0x000fe200078e00ff */
[----:B------:R-:W-:Y:S02]  /*2ad0*/  CS2R R10, SRZ ;  /* 0x00000000000a7805 */ /* 0x000fe4000001ff00 */
[----:B------:R-:W-:Y:S01]  /*2ae0*/  CS2R R8, SRZ ;  /* 0x0000000000087805 */ /* 0x000fe2000001ff00 */
[----:B------:R-:W-:Y:S01]  /*2af0*/  UMOV UR4, 0x400 ;  /* 0x0000040000047882 */ /* 0x000fe20000000000 */
[----:B------:R-:W-:Y:S01]  /*2b00*/  UMOV UR6, URZ ;  /* 0x000000ff00067c82 */ /* 0x000fe20008000000 */
[----:B------:R-:W-:-:S12]  /*2b10*/  ULEA UR38, UR38, UR4, 0x18 ;  /* 0x0000000426267291 */ /* 0x000fd8000f8ec0ff */
.L_x_53:
[----:B------:R-:W-:Y:S02]  /*2b20*/  LEA R0, R8, UR38, 0x3 ;  /* 0x0000002608007c11 */ /* 0x000fe4000f8e18ff */
[----:B------:R-:W-:-:S03]  /*2b30*/  SHF.L.U32 R4, R9, 0x1f, RZ ;  /* 0x0000001f09047819 */ /* 0x000fc600000006ff */
[----:B------:R-:W-:Y:S01]  /*2b40*/  VIADD R5, R0, 0x160 ;  /* 0x0000016000057836 */ /* 0x000fe20000000000 */
[----:B------:R-:W2:Y:S02]  /*2b50*/  SYNCS.PHASECHK.TRANS64.TRYWAIT P0, [R0+URZ+0x150], R4 ;  /* 0x00015004000075a7 */ /* 0x000ea400080011ff */
[----:B--2---:R-:W-:Y:S05]  /*2b60*/  @!P0 BRA `(.L_x_50) ;  /* 0x000000b000b48947 */ /* 0x004fea0003800000 */
.L_x_332:
[----:B------:R-:W-:Y:S01]  /*2b70*/  ULEA UR5, UR6, UR38, 0x3 ;  /* 0x0000002606057291 */ /* 0x000fe2000f8e18ff */
[----:B--2---:R-:W-:Y:S01]  /*2b80*/  PRMT R0, RZ, 0x654, R5 ;  /* 0x00000654ff007816 */ /* 0x004fe20000000005 */
[----:B------:R-:W-:Y:S01]  /*2b90*/  @!P2 IMAD.MOV.U32 R4, RZ, RZ, 0x10 ;  /* 0x00000010ff04a424 */ /* 0x000fe200078e00ff */
[----:B------:R-:W-:Y:S01]  /*2ba0*/  SHF.L.U32 R5, R12, 0x1f, RZ ;  /* 0x0000001f0c057819 */ /* 0x000fe200000006ff */
[----:B------:R-:W-:Y:S01]  /*2bb0*/  UIADD3 UR4, UPT, UPT, UR5, 0xf0, URZ ;  /* 0x000000f005047890 */ /* 0x000fe2000fffe0ff */
[----:B------:R2:W-:Y:S05]  /*2bc0*/  SYNCS.ARRIVE.TRANS64.RED.A1T0 RZ, [R0+URZ], RZ ;  /* 0x000000ff00ff79a7 */ /* 0x0005ea00081004ff */
[----:B------:R-:W-:Y:S01]  /*2bd0*/  IMAD.U32 R6, RZ, RZ, UR4 ;  /* 0x00000004ff067e24 */ /* 0x000fe2000f8e00ff */
[----:B------:R-:W3:Y:S04]  /*2be0*/  SYNCS.PHASECHK.TRANS64.TRYWAIT P0, [UR5+0x100], R5 ;  /* 0x00010005ff0075a7 */ /* 0x000ee80008001105 */
[----:B------:R-:W-:Y:S01]  /*2bf0*/  PRMT R6, R2, 0x654, R6 ;  /* 0x0000065402067816 */ /* 0x000fe20000000006 */
[----:B--23--:R-:W-:Y:S06]  /*2c00*/  @!P0 BRA `(.L_x_51) ;  /* 0x000000b000a08947 */ /* 0x00cfec0003800000 */
.L_x_334:
[----:B------:R-:W-:Y:S01]  /*2c10*/  ULEA UR4, UR6, UR38, 0x4 ;  /* 0x0000002606047291 */ /* 0x000fe2000f8e20ff */
[----:B------:R-:W-:Y:S01]  /*2c20*/  SEL R3, R6, R3, !P2 ;  /* 0x0000000306037207 */ /* 0x000fe20005000000 */
[----:B------:R-:W-:Y:S01]  /*2c30*/  UIADD3 UR5, UPT, UPT, UR5, 0xf0, URZ ;  /* 0x000000f005057890 */ /* 0x000fe2000fffe0ff */
[----:B--2---:R-:W-:Y:S01]  /*2c40*/  LEA R0, R11, UR38, 0x3 ;  /* 0x000000260b007c11 */ /* 0x004fe2000f8e18ff */
[----:B------:R-:W-:Y:S01]  /*2c50*/  UIADD3 UR4, UPT, UPT, UR4, 0x180, URZ ;  /* 0x0000018004047890 */ /* 0x000fe2000fffe0ff */
[----:B------:R2:W-:Y:S01]  /*2c60*/  @!P2 SYNCS.ARRIVE.TRANS64.RED RZ, [R3+URZ], R4 ;  /* 0x0000000403ffa9a7 */ /* 0x0005e200080004ff */
[----:B------:R-:W-:Y:S01]  /*2c70*/  UIADD3 UR6, UPT, UPT, UR6, 0x1, URZ ;  /* 0x0000000106067890 */ /* 0x000fe2000fffe0ff */
[----:B------:R-:W-:-:S03]  /*2c80*/  VIADD R8, R8, 0x1 ;  /* 0x0000000108087836 */ /* 0x000fc60000000000 */
[----:B------:R-:W-:Y:S02]  /*2c90*/  UISETP.NE.AND UP0, UPT, UR6, 0x2, UPT ;  /* 0x000000020600788c */ /* 0x000fe4000bf05270 */
[----:B------:R-:W-:Y:S01]  /*2ca0*/  ISETP.NE.AND P0, PT, R8, 0x2, PT ;  /* 0x000000020800780c */ /* 0x000fe20003f05270 */
[----:B------:R-:W-:Y:S06]  /*2cb0*/  UGETNEXTWORKID.BROADCAST [UR4], [UR5] ;  /* 0x00000000040073ca */ /* 0x000fec0008000100 */
[----:B------:R-:W-:Y:S02]  /*2cc0*/  USEL UR4, URZ, 0x1, UP0 ;  /* 0x00000001ff047887 */ /* 0x000fe40008000000 */
[----:B------:R-:W-:-:S04]  /*2cd0*/  USEL UR6, UR6, URZ, UP0 ;  /* 0x000000ff06067287 */ /* 0x000fc80008000000 */
[----:B------:R-:W-:Y:S02]  /*2ce0*/  LOP3.LUT R12, R12, UR4, RZ, 0x3c, !PT ;  /* 0x000000040c0c7c12 */ /* 0x000fe4000f8e3cff */
[----:B--2---:R-:W-:-:S04]  /*2cf0*/  SHF.L.U32 R4, R10, 0x1f, RZ ;  /* 0x0000001f0a047819 */ /* 0x004fc800000006ff */
[----:B------:R-:W2:Y:S02]  /*2d00*/  SYNCS.PHASECHK.TRANS64.TRYWAIT P1, [R0+URZ+0xf0], R4 ;  /* 0x0000f004000075a7 */ /* 0x000ea400080211ff */
[----:B--2---:R-:W-:Y:S05]  /*2d10*/  @!P1 BRA `(.L_x_52) ;  /* 0x000000b000749947 */ /* 0x004fea0003800000 */
.L_x_335:
[C---:B--2---:R-:W-:Y:S01]  /*2d20*/  LEA R4, R11.reuse, UR38, 0x4 ;  /* 0x000000260b047c11 */ /* 0x044fe2000f8e20ff */
[----:B------:R-:W-:Y:S01]  /*2d30*/  VIADD R0, R0, 0x100 ;  /* 0x0000010000007836 */ /* 0x000fe20000000000 */
[----:B------:R-:W-:Y:S01]  /*2d40*/  SEL R8, R8, RZ, P0 ;  /* 0x000000ff08087207 */ /* 0x000fe20000000000 */
[----:B------:R-:W-:-:S03]  /*2d50*/  VIADD R11, R11, 0x1 ;  /* 0x000000010b0b7836 */ /* 0x000fc60000000000 */
[----:B------:R-:W2:Y:S01]  /*2d60*/  LDS.128 R4, [R4+0x180] ;  /* 0x0001800004047984 */ /* 0x000ea20000000c00 */
[----:B------:R-:W-:Y:S02]  /*2d70*/  PRMT R0, RZ, 0x654, R0 ;  /* 0x00000654ff007816 */ /* 0x000fe40000000000 */
[C---:B------:R-:W-:Y:S01]  /*2d80*/  ISETP.NE.AND P1, PT, R11.reuse, 0x2, PT ;  /* 0x000000020b00780c */ /* 0x040fe20003f25270 */
[----:B------:R-:W-:Y:S01]  /*2d90*/  @!PT LDS RZ, [RZ] ;  /* 0x00000000fffff984 */ /* 0x000fe20000000800 */
[----:B------:R-:W-:Y:S01]  /*2da0*/  @!PT LDS RZ, [RZ] ;  /* 0x00000000fffff984 */ /* 0x000fe20000000800 */
[----:B------:R-:W-:Y:S01]  /*2db0*/  @!PT LDS RZ, [RZ] ;  /* 0x00000000fffff984 */ /* 0x000fe20000000800 */
[----:B------:R-:W-:Y:S01]  /*2dc0*/  @!PT LDS RZ, [RZ] ;  /* 0x00000000fffff984 */ /* 0x000fe20000000800 */
[----:B------:R3:W-:Y:S06]  /*2dd0*/  MEMBAR.ALL.CTA ;  /* 0x0000000000007992 */ /* 0x0007ec0000008000 */
[----:B---3--:R-:W3:Y:S01]  /*2de0*/  FENCE.VIEW.ASYNC.S ;  /* 0x00000000000073c6 */ /* 0x008ee20000000000 */
[----:B------:R-:W-:Y:S01]  /*2df0*/  SEL R11, R11, RZ, P1 ;  /* 0x000000ff0b0b7207 */ /* 0x000fe20000800000 */
[----:B---3--:R3:W-:Y:S01]  /*2e00*/  SYNCS.ARRIVE.TRANS64.RED.A1T0 RZ, [R0+URZ], RZ ;  /* 0x000000ff00ff79a7 */ /* 0x0087e200081004ff */
[----:B--2---:R-:W-:-:S02]  /*2e10*/  LOP3.LUT P3, RZ, R6, 0x1, RZ, 0xc0, !PT ;  /* 0x0000000106ff7812 */ /* 0x004fc4000786c0ff */
[----:B------:R-:W-:-:S04]  /*2e20*/  SEL R4, RZ, 0x1, P1 ;  /* 0x00000001ff047807 */ /* 0x000fc80000800000 */
[----:B------:R-:W-:Y:S02]  /*2e30*/  LOP3.LUT R10, R10, R4, RZ, 0x3c, !PT ;  /* 0x000000040a0a7212 */ /* 0x000fe400078e3cff */
[----:B---3--:R-:W-:-:S04]  /*2e40*/  SEL R0, RZ, 0x1, P0 ;  /* 0x00000001ff007807 */ /* 0x008fc80000000000 */
[----:B------:R-:W-:Y:S01]  /*2e50*/  LOP3.LUT R9, R9, R0, RZ, 0x3c, !PT ;  /* 0x0000000009097212 */ /* 0x000fe200078e3cff */
[----:B------:R-:W-:Y:S06]  /*2e60*/  @P3 BRA `(.L_x_53) ;  /* 0xfffffffc002c3947 */ /* 0x000fec000383ffff */
[----:B------:R-:W-:Y:S01]  /*2e70*/  ULEA UR5, UR6, UR38, 0x3 ;  /* 0x0000002606057291 */ /* 0x000fe2000f8e18ff */
[----:B------:R-:W-:-:S08]  /*2e80*/  SHF.L.U32 R2, R12, 0x1f, RZ ;  /* 0x0000001f0c027819 */ /* 0x000fd000000006ff */
[----:B------:R-:W2:Y:S02]  /*2e90*/  SYNCS.PHASECHK.TRANS64 P0, [UR5+0x100], R2 ;  /* 0x00010002ff0075a7 */ /* 0x000ea40008001005 */
[----:B--2---:R-:W-:Y:S05]  /*2ea0*/  @P0 BRA `(.L_x_54) ;  /* 0x0000000000080947 */ /* 0x004fea0003800000 */
[----:B------:R-:W2:Y:S02]  /*2eb0*/  SYNCS.PHASECHK.TRANS64.TRYWAIT P0, [UR5+0x100], R2 ;  /* 0x00010002ff0075a7 */ /* 0x000ea40008001105 */
[----:B--2---:R-:W-:Y:S05]  /*2ec0*/  @!P0 BRA `(.L_x_55) ;  /* 0x000000b0001c8947 */ /* 0x004fea0003800000 */
.L_x_54:
[----:B------:R-:W-:-:S04]  /*2ed0*/  UIADD3 UR4, UPT, UPT, UR6, 0x1, URZ ;  /* 0x0000000106047890 */ /* 0x000fc8000fffe0ff */
[----:B------:R-:W-:-:S04]  /*2ee0*/  UISETP.NE.AND UP0, UPT, UR4, 0x2, UPT ;  /* 0x000000020400788c */ /* 0x000fc8000bf05270 */
[----:B------:R-:W-:Y:S02]  /*2ef0*/  USEL UR7, URZ, 0x1, UP0 ;  /* 0x00000001ff077887 */ /* 0x000fe40008000000 */
[----:B------:R-:W-:-:S04]  /*2f00*/  USEL UR4, UR4, URZ, UP0 ;  /* 0x000000ff04047287 */ /* 0x000fc80008000000 */
[----:B------:R-:W-:Y:S01]  /*2f10*/  ULEA UR4, UR4, UR38, 0x3 ;  /* 0x0000002604047291 */ /* 0x000fe2000f8e18ff */
[----:B--2---:R-:W-:-:S04]  /*2f20*/  LOP3.LUT R2, R12, UR7, RZ, 0x3c, !PT ;  /* 0x000000070c027c12 */ /* 0x004fc8000f8e3cff */
[----:B------:R-:W-:-:S04]  /*2f30*/  SHF.L.U32 R0, R2, 0x1f, RZ ;  /* 0x0000001f02007819 */ /* 0x000fc800000006ff */
[----:B------:R-:W2:Y:S02]  /*2f40*/  SYNCS.PHASECHK.TRANS64 P0, [UR4+0x100], R0 ;  /* 0x00010000ff0075a7 */ /* 0x000ea40008001004 */
[----:B-12---:R-:W-:Y:S05]  /*2f50*/  @P0 EXIT ;  /* 0x000000000000094d */ /* 0x006fea0003800000 */
[----:B------:R-:W-:Y:S02]  /*2f60*/  SHF.L.U32 R2, R2, 0x1f, RZ ;  /* 0x0000001f02027819 */ /* 0x000fe400000006ff */
[----:B------:R-:W-:-:S07]  /*2f70*/  MOV R0, UR4 ;  /* 0x0000000400007c02 */ /* 0x000fce0008000f00 */
.L_x_56:
[----:B-1----:R1:W2:Y:S02]  /*2f80*/  SYNCS.PHASECHK.TRANS64.TRYWAIT P0, [R0+URZ+0x100], R2 ;  /* 0x00010002000075a7 */ /* 0x0022a400080011ff */
[----:B--2---:R-:W-:Y:S05]  /*2f90*/  @!P0 NANOSLEEP.SYNCS 0x989680 ;  /* 0x009896800000895d */ /* 0x004fea0003900000 */
[----:B------:R-:W2:Y:S02]  /*2fa0*/  @!P0 SYNCS.PHASECHK.TRANS64 P0, [R0+URZ+0x100], R2 ;  /* 0x00010002000085a7 */ /* 0x000ea400080010ff */
[----:B--2---:R-:W-:Y:S05]  /*2fb0*/  @P0 EXIT ;  /* 0x000000000000094d */ /* 0x004fea0003800000 */
[----:B------:R-:W-:Y:S05]  /*2fc0*/  BRA `(.L_x_56) ;  /* 0xfffffffc00ec7947 */ /* 0x000fea000383ffff */
.L_x_49:
[----:B------:R-:W-:-:S09]  /*2fd0*/  UISETP.NE.AND UP1, UPT, UR4, URZ, UPT ;  /* 0x000000ff0400728c */ /* 0x000fd2000bf25270 */
[----:B------:R-:W-:Y:S05]  /*2fe0*/  BRA.U UP1, `(.L_x_57) ;  /* 0x0000000d017c7547 */ /* 0x000fea000b800000 */
[----:B------:R-:W-:Y:S01]  /*2ff0*/  UMOV UR4, 0x40 ;  /* 0x0000004000047882 */ /* 0x000fe20000000000 */
[----:B------:R-:W-:Y:S01]  /*3000*/  NOP ;  /* 0x0000000000007918 */ /* 0x000fe20000000000 */
[----:B------:R-:W-:Y:S01]  /*3010*/  ULEA UR4, UR38, UR4, 0x18 ;  /* 0x0000000426047291 */ /* 0x000fe2000f8ec0ff */
[----:B------:R-:W-:Y:S02]  /*3020*/  UMOV UR5, 0x400 ;  /* 0x0000040000057882 */ /* 0x000fe40000000000 */
[----:B------:R-:W-:-:S06]  /*3030*/  ULEA UR38, UR38, UR5, 0x18 ;  /* 0x0000000526267291 */ /* 0x000fcc000f8ec0ff */
[----:B------:R-:W2:Y:S02]  /*3040*/  LDS.U8 R0, [UR4+0x1c] ;  /* 0x00001c04ff007984 */ /* 0x000ea40008000000 */
[----:B--2---:R-:W-:-:S13]  /*3050*/  ISETP.NE.AND P0, PT, R0, RZ, PT ;  /* 0x000000ff0000720c */ /* 0x004fda0003f05270 */
[----:B------:R-:W-:Y:S05]  /*3060*/  @P0 BRA `(.L_x_58) ;  /* 0x0000000000580947 */ /* 0x000fea0003800000 */
[----:B------:R-:W-:-:S13]  /*3070*/  ELECT P0, URZ, PT ;  /* 0x0000000000ff782f */ /* 0x000fda0003800000 */
[----:B------:R-:W-:Y:S05]  /*3080*/  @!P0 BRA `(.L_x_59) ;  /* 0x0000000000608947 */ /* 0x000fea0003800000 */
[----:B------:R-:W-:Y:S01]  /*3090*/  UMOV UR5, 0x10 ;  /* 0x0000001000057882 */ /* 0x000fe20000000000 */
[----:B------:R-:W-:Y:S01]  /*30a0*/  HFMA2 R0, -RZ, RZ, 0, 5.9604644775390625e-08 ;  /* 0x00000001ff007431 */ /* 0x000fe200000001ff */
[----:B------:R-:W-:-:S03]  /*30b0*/  MOV R2, 0xffff ;  /* 0x0000ffff00027802 */ /* 0x000fc60000000f00 */
[----:B------:R-:W-:Y:S04]  /*30c0*/  DEPBAR.LE SB2, 0x36 ;  /* 0x0000ad800000791a */ /* 0x000fe80000000000 */
[----:B------:R-:W2:Y:S02]  /*30d0*/  UTCATOMSWS.FIND_AND_SET.ALIGN UP0, UR5, UR5 ;  /* 0x00000005000575e3 */ /* 0x000ea40008000800 */
[----:B--2---:R-:W-:Y:S01]  /*30e0*/  MOV R3, UR5 ;  /* 0x0000000500037c02 */ /* 0x004fe20008000f00 */
[----:B------:R-:W-:Y:S06]  /*30f0*/  BRA.U UP0, `(.L_x_60) ;  /* 0x0000000100187547 */ /* 0x000fec000b800000 */
.L_x_61:
[----:B------:R-:W-:Y:S05]  /*3100*/  NANOSLEEP 0x64 ;  /* 0x000000640000795d */ /* 0x000fea0003800000 */
[----:B------:R-:W-:-:S05]  /*3110*/  UMOV UR5, 0x10 ;  /* 0x0000001000057882 */ /* 0x000fca0000000000 */
[----:B------:R-:W-:Y:S04]  /*3120*/  DEPBAR.LE SB2, 0x36 ;  /* 0x0000ad800000791a */ /* 0x000fe80000000000 */
[----:B------:R-:W2:Y:S02]  /*3130*/  UTCATOMSWS.FIND_AND_SET.ALIGN UP0, UR5, UR5 ;  /* 0x00000005000575e3 */ /* 0x000ea40008000800 */
[----:B--2---:R-:W-:Y:S01]  /*3140*/  MOV R3, UR5 ;  /* 0x0000000500037c02 */ /* 0x004fe20008000f00 */
[----:B------:R-:W-:Y:S05]  /*3150*/  BRA.U !UP0, `(.L_x_61) ;  /* 0xfffffffd08e87547 */ /* 0x000fea000b83ffff */
.L_x_60:
[-C--:B------:R-:W-:Y:S02]  /*3160*/  SHF.L.U32 R2, R2, R3.reuse, RZ ;  /* 0x0000000302027219 */ /* 0x080fe400000006ff */
[----:B------:R-:W-:Y:S01]  /*3170*/  SHF.L.U32 R0, R0, R3, RZ ;  /* 0x0000000300007219 */ /* 0x000fe200000006ff */
[----:B------:R-:W-:Y:S02]  /*3180*/  IMAD.SHL.U32 R3, R3, 0x20, RZ ;  /* 0x0000002003037824 */ /* 0x000fe400078e00ff */
[----:B------:R2:W-:Y:S04]  /*3190*/  ATOMS.OR RZ, [UR4+0x14], R2 ;  /* 0x00001402ffff798c */ /* 0x0005e8000b000004 */
[----:B------:R2:W-:Y:S04]  /*31a0*/  ATOMS.OR RZ, [UR4+0x18], R0 ;  /* 0x00001800ffff798c */ /* 0x0005e8000b000004 */
[----:B------:R2:W-:Y:S01]  /*31b0*/  STS [UR38+0x1a0], R3 ;  /* 0x0001a003ff007988 */ /* 0x0005e20008000826 */
[----:B------:R-:W-:Y:S05]  /*31c0*/  BRA `(.L_x_59) ;  /* 0x0000000000107947 */ /* 0x000fea0003800000 */
.L_x_58:
[----:B------:R-:W-:Y:S02]  /*31d0*/  MOV R0, 0xffffffff ;  /* 0xffffffff00007802 */ /* 0x000fe40000000f00 */
[----:B------:R-:W-:-:S03]  /*31e0*/  MOV R2, 0x3210 ;  /* 0x0000321000027802 */ /* 0x000fc60000000f00 */
[----:B------:R2:W-:Y:S04]  /*31f0*/  STS [UR38+0x1a0], R0 ;  /* 0x0001a000ff007988 */ /* 0x0005e80008000826 */
[----:B-12--5:R-:W-:Y:S05]  /*3200*/  CALL.REL.NOINC `($__internal_1_$__cuda_sm10x_tcgen05_guardrail_trap_phase_invalid_during_alloc) ;  /* 0x000000b000c87944 */ /* 0x026fea0003c00000 */
.L_x_59:
[----:B------:R-:W-:Y:S05]  /*3210*/  WARPSYNC.ALL ;  /* 0x0000000000007948 */ /* 0x000fea0003800000 */
[----:B------:R-:W3:Y:S01]  /*3220*/  S2UR UR6, SR_CgaCtaId ;  /* 0x00000000000679c3 */ /* 0x000ee20000008800 */
[----:B------:R-:W-:Y:S01]  /*3230*/  UMOV UR4, 0x400 ;  /* 0x0000040000047882 */ /* 0x000fe20000000000 */
[----:B------:R-:W-:-:S06]  /*3240*/  NOP ;  /* 0x0000000000007918 */ /* 0x000fcc0000000000 */
[----:B------:R-:W-:Y:S06]  /*3250*/  BAR.ARV 0x6, 0xa0 ;  /* 0x0182800000007b1d */ /* 0x000fec0000002000 */
[----:B------:R-:W4:Y:S01]  /*3260*/  LDCU UR7, c[0x0][0x38c] ;  /* 0x00007180ff0777ac */ /* 0x000f220008000800 */
[----:B------:R-:W-:Y:S01]  /*3270*/  IMAD.MOV.U32 R11, RZ, RZ, 0x1 ;  /* 0x00000001ff0b7424 */ /* 0x000fe200078e00ff */
[----:B------:R-:W-:Y:S01]  /*3280*/  CS2R R8, SRZ ;  /* 0x0000000000087805 */ /* 0x000fe2000001ff00 */
[----:B------:R-:W-:Y:S01]  /*3290*/  IMAD.MOV.U32 R10, RZ, RZ, RZ ;  /* 0x000000ffff0a7224 */ /* 0x000fe200078e00ff */
[----:B------:R-:W-:Y:S01]  /*32a0*/  UMOV UR18, URZ ;  /* 0x000000ff00127c82 */ /* 0x000fe20008000000 */
[----:B------:R-:W-:Y:S01]  /*32b0*/  UMOV UR17, URZ ;  /* 0x000000ff00117c82 */ /* 0x000fe20008000000 */
[----:B------:R-:W-:Y:S01]  /*32c0*/  UMOV UR22, 0x0 ;  /* 0x0000000000167882 */ /* 0x000fe20000000000 */
[----:B------:R-:W-:Y:S01]  /*32d0*/  UMOV UR23, 0x8200010 ;  /* 0x0820001000177882 */ /* 0x000fe20000000000 */
[----:B------:R-:W-:Y:S01]  /*32e0*/  UMOV UR20, 0x0 ;  /* 0x0000000000147882 */ /* 0x000fe20000000000 */
[----:B------:R-:W-:Y:S01]  /*32f0*/  UMOV UR21, 0x8200010 ;  /* 0x0820001000157882 */ /* 0x000fe20000000000 */
[----:B---3--:R-:W-:Y:S01]  /*3300*/  ULEA UR6, UR6, UR4, 0x18 ;  /* 0x0000000406067291 */ /* 0x008fe2000f8ec0ff */
[----:B------:R-:W3:Y:S03]  /*3310*/  LDCU UR4, c[0x0][0x38c] ;  /* 0x00007180ff0477ac */ /* 0x000ee60008000800 */
[----:B------:R-:W-:-:S02]  /*3320*/  UIADD3 UR11, UPT, UPT, UR6, 0x8400, URZ ;  /* 0x00008400060b7890 */ /* 0x000fc4000fffe0ff */
[----:B----4-:R-:W-:-:S03]  /*3330*/  UIADD3 UR7, UPT, UPT, UR7, 0x3f, URZ ;  /* 0x0000003f07077890 */ /* 0x010fc6000fffe0ff */
[----:B--2---:R-:W2:Y:S01]  /*3340*/  LDS R0, [UR6+0x1a0] ;  /* 0x0001a006ff007984 */ /* 0x004ea20008000800 */
[----:B------:R-:W-:Y:S02]  /*3350*/  UIADD3 UR12, UPT, UPT, UR6, 0x20400, URZ ;  /* 0x00020400060c7890 */ /* 0x000fe4000fffe0ff */
[----:B------:R-:W-:Y:S02]  /*3360*/  USHF.R.S32.HI UR5, URZ, 0x1f, UR7 ;  /* 0x0000001fff057899 */ /* 0x000fe40008011407 */
[----:B------:R-:W-:Y:S02]  /*3370*/  USHF.R.U32.HI UR11, URZ, 0x4, UR11 ;  /* 0x00000004ff0b7899 */ /* 0x000fe4000801160b */
[----:B------:R-:W-:Y:S02]  /*3380*/  ULEA.HI UR5, UR5, UR7, URZ, 0x6 ;  /* 0x0000000705057291 */ /* 0x000fe4000f8f30ff */
[----:B------:R-:W-:Y:S02]  /*3390*/  USHF.R.U32.HI UR12, URZ, 0x4, UR12 ;  /* 0x00000004ff0c7899 */ /* 0x000fe4000801160c */
[----:B------:R-:W-:-:S02]  /*33a0*/  USHF.R.S32.HI UR5, URZ, 0x6, UR5 ;  /* 0x00000006ff057899 */ /* 0x000fc40008011405 */
[----:B------:R-:W-:Y:S02]  /*33b0*/  ULOP3.LUT UR11, UR11, 0x3fff, URZ, 0xc0, !UPT ;  /* 0x00003fff0b0b7892 */ /* 0x000fe4000f8ec0ff */
[----:B------:R-:W-:Y:S02]  /*33c0*/  UISETP.LT.AND UP0, UPT, UR5, 0x1, UPT ;  /* 0x000000010500788c */ /* 0x000fe4000bf01270 */
[----:B------:R-:W-:Y:S02]  /*33d0*/  ULOP3.LUT UR12, UR12, 0x3fff, URZ, 0xc0, !UPT ;  /* 0x00003fff0c0c7892 */ /* 0x000fe4000f8ec0ff */
[----:B------:R-:W-:Y:S02]  /*33e0*/  USEL UR10, UR5, 0x1, !UP0 ;  /* 0x00000001050a7887 */ /* 0x000fe4000c000000 */
[----:B------:R-:W-:Y:S02]  /*33f0*/  ULOP3.LUT UR11, UR11, 0x10000, URZ, 0xfc, !UPT ;  /* 0x000100000b0b7892 */ /* 0x000fe4000f8efcff */
[----:B------:R-:W-:-:S02]  /*3400*/  ULOP3.LUT UR12, UR12, 0x10000, URZ, 0xfc, !UPT ;  /* 0x000100000c0c7892 */ /* 0x000fc4000f8efcff */
[----:B------:R-:W-:Y:S02]  /*3410*/  UIADD3 UR10, UPT, UPT, -UR10, URZ, URZ ;  /* 0x000000ff0a0a7290 */ /* 0x000fe4000fffe1ff */
[----:B---3--:R-:W-:Y:S01]  /*3420*/  UISETP.GE.AND UP3, UPT, UR4, 0x1, UPT ;  /* 0x000000010400788c */ /* 0x008fe2000bf66270 */
[----:B--2---:R-:W-:-:S15]  /*3430*/  R2UR UR19, R0 ;  /* 0x00000000001372ca */ /* 0x004fde00000e0000 */
.L_x_68:
[----:B------:R-:W-:Y:S02]  /*3440*/  LEA R0, R10, UR6, 0x3 ;  /* 0x000000060a007c11 */ /* 0x000fe4000f8e18ff */
[----:B------:R-:W-:Y:S02]  /*3450*/  SHF.L.U32 R2, R9, 0x1f, RZ ;  /* 0x0000001f09027819 */ /* 0x000fe400000006ff */
[----:B------:R-:W-:Y:S01]  /*3460*/  PLOP3.LUT P0, PT, PT, PT, UP3, 0x80, 0x8 ;  /* 0x000000000008781c */ /* 0x000fe20003f0f038 */
[----:B------:R-:W-:Y:S01]  /*3470*/  VIADD R3, R0, 0x100 ;  /* 0x0000010000037836 */ /* 0x000fe20000000000 */
[----:B--2---:R-:W2:Y:S02]  /*3480*/  SYNCS.PHASECHK.TRANS64.TRYWAIT P1, [R0+URZ+0xf0], R2 ;  /* 0x0000f002000075a7 */ /* 0x004ea400080211ff */
[----:B--2---:R-:W-:Y:S09]  /*3490*/  @!P1 BRA `(.L_x_62) ;  /* 0x000000a800c09947 */ /* 0x004ff20003800000 */
.L_x_337:
[----:B------:R-:W-:Y:S01]  /*34a0*/  LEA R4, R10, UR6, 0x4 ;  /* 0x000000060a047c11 */ /* 0x000fe2000f8e20ff */
[----:B------:R-:W-:Y:S01]  /*34b0*/  @UP3 ULEA UR4, UR17, UR6, 0x3 ;  /* 0x0000000611043291 */ /* 0x000fe2000f8e18ff */
[----:B------:R-:W-:Y:S01]  /*34c0*/  PLOP3.LUT P1, PT, PT, PT, PT, 0x80, 0x8 ;  /* 0x000000000008781c */ /* 0x000fe20003f2f070 */
[----:B------:R-:W-:Y:S01]  /*34d0*/  ULEA UR8, UR18, UR6, 0x3 ;  /* 0x0000000612087291 */ /* 0x000fe2000f8e18ff */
[----:B------:R-:W-:Y:S01]  /*34e0*/  PRMT R3, RZ, 0x654, R3 ;  /* 0x00000654ff037816 */ /* 0x000fe20000000003 */
[----:B------:R-:W-:Y:S01]  /*34f0*/  ULEA UR9, UR18, UR19, 0x7 ;  /* 0x0000001312097291 */ /* 0x000fe2000f8e38ff */
[----:B------:R-:W3:Y:S01]  /*3500*/  LDS.128 R4, [R4+0x180] ;  /* 0x0001800004047984 */ /* 0x000ee20000000c00 */
[----:B--2---:R-:W-:Y:S02]  /*3510*/  @P0 SHF.L.U32 R2, R8, 0x1f, RZ ;  /* 0x0000001f08020819 */ /* 0x004fe400000006ff */
[----:B------:R-:W-:Y:S01]  /*3520*/  SHF.L.U32 R0, R11, 0x1f, RZ ;  /* 0x0000001f0b007819 */ /* 0x000fe200000006ff */
[----:B------:R-:W-:Y:S01]  /*3530*/  @!PT LDS RZ, [RZ] ;  /* 0x00000000fffff984 */ /* 0x000fe20000000800 */
[----:B------:R-:W-:Y:S01]  /*3540*/  @!PT LDS RZ, [RZ] ;  /* 0x00000000fffff984 */ /* 0x000fe20000000800 */
[----:B------:R-:W-:Y:S01]  /*3550*/  @!PT LDS RZ, [RZ] ;  /* 0x00000000fffff984 */ /* 0x000fe20000000800 */
[----:B------:R-:W-:Y:S01]  /*3560*/  @!PT LDS RZ, [RZ] ;  /* 0x00000000fffff984 */ /* 0x000fe20000000800 */
[----:B------:R2:W-:Y:S06]  /*3570*/  MEMBAR.ALL.CTA ;  /* 0x0000000000007992 */ /* 0x0005ec0000008000 */
[----:B--2---:R-:W2:Y:S02]  /*3580*/  FENCE.VIEW.ASYNC.S ;  /* 0x00000000000073c6 */ /* 0x004ea40000000000 */
[----:B--2---:R2:W-:Y:S01]  /*3590*/  SYNCS.ARRIVE.TRANS64.RED.A1T0 RZ, [R3+URZ], RZ ;  /* 0x000000ff03ff79a7 */ /* 0x0045e200081004ff */
[----:B------:R2:W4:Y:S01]  /*35a0*/  @P0 SYNCS.PHASECHK.TRANS64.TRYWAIT P1, [UR4], R2 ;  /* 0x00000002ff0005a7 */ /* 0x0005220008021104 */
[----:B------:R-:W1:Y:S02]  /*35b0*/  SYNCS.PHASECHK.TRANS64.TRYWAIT P0, [UR8+0x130], R0 ;  /* 0x00013000ff0075a7 */ /* 0x000e640008001108 */
[----:B-1234-:R-:W-:Y:S05]  /*35c0*/  @!P0 BRA `(.L_x_63) ;  /* 0x000000a800888947 */ /* 0x01efea0003800000 */
.L_x_339:
[----:B------:R-:W-:Y:S01]  /*35d0*/  IADD3 R10, PT, PT, R10, 0x1, RZ ;  /* 0x000000010a0a7810 */ /* 0x000fe20007ffe0ff */
[----:B------:R-:W-:Y:S06]  /*35e0*/  BRA.U !UP3, `(.L_x_64) ;  /* 0x000000010b987547 */ /* 0x000fec000b800000 */
[----:B------:R-:W-:Y:S01]  /*35f0*/  UPLOP3.LUT UP4, UPT, UPT, UPT, UPT, 0x40, 0x4 ;  /* 0x000000000004789c */ /* 0x000fe20003f8e870 */
[----:B------:R-:W-:Y:S01]  /*3600*/  UMOV UR16, UR10 ;  /* 0x0000000a00107c82 */ /* 0x000fe20008000000 */
[----:B------:R-:W-:Y:S01]  /*3610*/  UMOV UR15, UR5 ;  /* 0x00000005000f7c82 */ /* 0x000fe20008000000 */
[----:B------:R-:W-:-:S08]  /*3620*/  UMOV UR14, UR17 ;  /* 0x00000011000e7c82 */ /* 0x000fd00008000000 */
.L_x_67:
[----:B------:R-:W-:Y:S02]  /*3630*/  UIADD3 UR16, UPT, UPT, UR16, 0x1, URZ ;  /* 0x0000000110107890 */ /* 0x000fe4000fffe0ff */
[----:B--2---:R-:W-:Y:S02]  /*3640*/  ULEA UR7, UR14, UR6, 0x3 ;  /* 0x000000060e077291 */ /* 0x004fe4000f8e18ff */
[----:B------:R-:W-:Y:S01]  /*3650*/  UISETP.NE.AND UP0, UPT, UR16, URZ, UPT ;  /* 0x000000ff1000728c */ /* 0x000fe2000bf05270 */
[----:B---3--:R-:W-:Y:S10]  /*3660*/  @P1 BRA `(.L_x_65) ;  /* 0x00000000000c1947 */ /* 0x008ff40003800000 */
[----:B-1----:R-:W-:Y:S04]  /*3670*/  SHF.L.U32 R2, R8, 0x1f, RZ ;  /* 0x0000001f08027819 */ /* 0x002fe800000006ff */
[----:B------:R-:W1:Y:S02]  /*3680*/  SYNCS.PHASECHK.TRANS64.TRYWAIT P0, [UR7], R2 ;  /* 0x00000002ff0075a7 */ /* 0x000e640008001107 */
[----:B-1----:R-:W-:Y:S05]  /*3690*/  @!P0 BRA `(.L_x_66) ;  /* 0x000000a8006c8947 */ /* 0x002fea0003800000 */
.L_x_65:
[----:B------:R-:W-:Y:S01]  /*36a0*/  UISETP.NE.AND UP1, UPT, UR15, 0x1, UPT ;  /* 0x000000010f00788c */ /* 0x000fe2000bf25270 */
[----:B------:R-:W-:Y:S01]  /*36b0*/  PLOP3.LUT P1, PT, PT, PT, PT, 0x80, 0x8 ;  /* 0x000000000008781c */ /* 0x000fe20003f2f070 */
[----:B------:R-:W-:Y:S02]  /*36c0*/  UIADD3 UR17, UPT, UPT, UR14, 0x1, URZ ;  /* 0x000000010e117890 */ /* 0x000fe4000fffe0ff */
[----:B------:R-:W-:Y:S02]  /*36d0*/  ULEA UR24, UR14, UR12, 0x9 ;  /* 0x0000000c0e187291 */ /* 0x000fe4000f8e48ff */
[----:B------:R-:W-:Y:S01]  /*36e0*/  UISETP.NE.AND UP2, UPT, UR17, 0xc, UPT ;  /* 0x0000000c1100788c */ /* 0x000fe2000bf45270 */
[----:B------:R-:W-:Y:S01]  /*36f0*/  PLOP3.LUT P0, PT, PT, PT, UP1, 0x80, 0x8 ;  /* 0x000000000008781c */ /* 0x000fe20003f0f018 */
[----:B------:R-:W-:Y:S02]  /*3700*/  ULEA UR26, UR14, UR11, 0x9 ;  /* 0x0000000b0e1a7291 */ /* 0x000fe4000f8e48ff */
[----:B------:R-:W-:Y:S02]  /*3710*/  USEL UR13, URZ, 0x1, UP2 ;  /* 0x00000001ff0d7887 */ /* 0x000fe40009000000 */
[----:B------:R-:W-:Y:S02]  /*3720*/  USEL UR17, UR17, URZ, UP2 ;  /* 0x000000ff11117287 */ /* 0x000fe40009000000 */
[----:B------:R-:W-:Y:S02]  /*3730*/  UIADD3 UR30, UPT, UPT, UR24, 0x2, URZ ;  /* 0x00000002181e7890 */ /* 0x000fe4000fffe0ff */
[----:B------:R-:W-:Y:S01]  /*3740*/  @UP1 ULEA UR4, UR17, UR6, 0x3 ;  /* 0x0000000611041291 */ /* 0x000fe2000f8e18ff */
[----:B------:R-:W-:Y:S01]  /*3750*/  LOP3.LUT R8, R8, UR13, RZ, 0x3c, !PT ;  /* 0x0000000d08087c12 */ /* 0x000fe2000f8e3cff */
[----:B------:R-:W-:Y:S02]  /*3760*/  UIADD3 UR28, UPT, UPT, UR26, 0x2, URZ ;  /* 0x000000021a1c7890 */ /* 0x000fe4000fffe0ff */
[----:B------:R-:W-:Y:S01]  /*3770*/  UIADD3 UR7, UPT, UPT, UR7, 0x60, URZ ;  /* 0x0000006007077890 */ /* 0x000fe2000fffe0ff */
[----:B-1----:R-:W-:Y:S01]  /*3780*/  @P0 SHF.L.U32 R0, R8, 0x1f, RZ ;  /* 0x0000001f08000819 */ /* 0x002fe200000006ff */
[----:B------:R-:W-:Y:S01]  /*3790*/  UMOV UR25, 0x80004020 ;  /* 0x8000402000197882 */ /* 0x000fe20000000000 */
[----:B------:R-:W-:Y:S01]  /*37a0*/  UMOV UR27, 0x80004020 ;  /* 0x80004020001b7882 */ /* 0x000fe20000000000 */
[----:B------:R-:W-:Y:S01]  /*37b0*/  UMOV UR31, 0x80004020 ;  /* 0x80004020001f7882 */ /* 0x000fe20000000000 */
[----:B------:R2:W3:Y:S01]  /*37c0*/  @P0 SYNCS.PHASECHK.TRANS64.TRYWAIT P1, [UR4], R0 ;  /* 0x00000000ff0005a7 */ /* 0x0004e20008021104 */
[----:B------:R-:W-:Y:S01]  /*37d0*/  UIADD3 UR15, UPT, UPT, UR15, -0x1, URZ ;  /* 0xffffffff0f0f7890 */ /* 0x000fe2000fffe0ff */
[----:B------:R2:W-:Y:S01]  /*37e0*/  UTCQMMA gdesc[UR26], gdesc[UR24], tmem[UR9], tmem[UR22], idesc[UR23], UP4 ;  /* 0x00ff16181a0075ea */ /* 0x0005e2000a000309 */
[----:B------:R-:W-:Y:S01]  /*37f0*/  UPLOP3.LUT UP4, UPT, UPT, UPT, UPT, 0x80, 0x8 ;  /* 0x000000000008789c */ /* 0x000fe20003f8f070 */
[----:B------:R-:W-:Y:S01]  /*3800*/  UMOV UR29, 0x80004020 ;  /* 0x80004020001d7882 */ /* 0x000fe20000000000 */
[----:B------:R-:W-:Y:S01]  /*3810*/  UMOV UR14, UR17 ;  /* 0x00000011000e7c82 */ /* 0x000fe20008000000 */
[----:B------:R2:W-:Y:S01]  /*3820*/  UTCQMMA gdesc[UR28], gdesc[UR30], tmem[UR9], tmem[UR20], idesc[UR21], UPT ;  /* 0x00ff141e1c0075ea */ /* 0x0005e2000b800309 */
[----:B------:R2:W-:Y:S01]  /*3830*/  UTCBAR [UR7], URZ ;  /* 0x000000ff070073e9 */ /* 0x0005e200080000ff */
[----:B------:R-:W-:Y:S06]  /*3840*/  BRA.U UP0, `(.L_x_67) ;  /* 0xfffffffd00787547 */ /* 0x000fec000b83ffff */
.L_x_64:
[----:B------:R-:W-:Y:S01]  /*3850*/  UIADD3 UR18, UPT, UPT, UR18, 0x1, URZ ;  /* 0x0000000112127890 */ /* 0x000fe2000fffe0ff */
[----:B------:R-:W-:Y:S01]  /*3860*/  LOP3.LUT P0, RZ, R6, 0x1, RZ, 0xc0, !PT ;  /* 0x0000000106ff7812 */ /* 0x000fe2000780c0ff */
[----:B------:R-:W-:Y:S01]  /*3870*/  UIADD3 UR8, UPT, UPT, UR8, 0x110, URZ ;  /* 0x0000011008087890 */ /* 0x000fe2000fffe0ff */
[----:B---3--:R-:W-:Y:S01]  /*3880*/  ISETP.NE.AND P1, PT, R10, 0x2, PT ;  /* 0x000000020a00780c */ /* 0x008fe20003f25270 */
[----:B------:R-:W-:-:S03]  /*3890*/  UISETP.NE.AND UP0, UPT, UR18, 0x4, UPT ;  /* 0x000000041200788c */ /* 0x000fc6000bf05270 */
[----:B-12---:R-:W-:Y:S01]  /*38a0*/  SEL R0, RZ, 0x1, P1 ;  /* 0x00000001ff007807 */ /* 0x006fe20000800000 */
[----:B------:R-:W-:Y:S01]  /*38b0*/  USEL UR4, URZ, 0x1, UP0 ;  /* 0x00000001ff047887 */ /* 0x000fe20008000000 */
[----:B------:R-:W-:Y:S01]  /*38c0*/  SEL R10, R10, RZ, P1 ;  /* 0x000000ff0a0a7207 */ /* 0x000fe20000800000 */
[----:B------:R-:W-:Y:S01]  /*38d0*/  USEL UR18, UR18, URZ, UP0 ;  /* 0x000000ff12127287 */ /* 0x000fe20008000000 */
[----:B------:R2:W-:Y:S01]  /*38e0*/  UTCBAR [UR8], URZ ;  /* 0x000000ff080073e9 */ /* 0x0005e200080000ff */
[----:B------:R-:W-:Y:S02]  /*38f0*/  LOP3.LUT R9, R9, R0, RZ, 0x3c, !PT ;  /* 0x0000000009097212 */ /* 0x000fe400078e3cff */
[----:B------:R-:W-:Y:S01]  /*3900*/  LOP3.LUT R11, R11, UR4, RZ, 0x3c, !PT ;  /* 0x000000040b0b7c12 */ /* 0x000fe2000f8e3cff */
[----:B------:R-:W-:Y:S07]  /*3910*/  @P0 BRA `(.L_x_68) ;  /* 0xfffffff800c80947 */ /* 0x000fee000383ffff */
[----:B------:R-:W1:Y:S01]  /*3920*/  S2UR UR4, SR_CgaCtaId ;  /* 0x00000000000479c3 */ /* 0x000e620000008800 */
[----:B------:R-:W-:Y:S01]  /*3930*/  ELECT P0, URZ, PT ;  /* 0x0000000000ff782f */ /* 0x000fe20003800000 */
[----:B------:R-:W-:Y:S01]  /*3940*/  IMAD.MOV.U32 R0, RZ, RZ, 0x1 ;  /* 0x00000001ff007424 */ /* 0x000fe200078e00ff */
[----:B------:R-:W-:Y:S01]  /*3950*/  UIADD3 UR6, UPT, UPT, UR6, 0x130, URZ ;  /* 0x0000013006067890 */ /* 0x000fe2000fffe0ff */
[----:B------:R-:W-:Y:S01]  /*3960*/  SHF.L.U32 R2, R11, 0x1f, RZ ;  /* 0x0000001f0b027819 */ /* 0x000fe200000006ff */
[----:B------:R-:W-:-:S03]  /*3970*/  UMOV UR5, 0x40 ;  /* 0x0000004000057882 */ /* 0x000fc60000000000 */
[----:B------:R-:W-:Y:S01]  /*3980*/  UVIRTCOUNT.DEALLOC.SMPOOL 0x80 ;  /* 0x000000800000784c */ /* 0x000fe20000000000 */
[----:B-1----:R-:W-:Y:S02]  /*3990*/  ULEA UR4, UR4, UR5, 0x18 ;  /* 0x0000000504047291 */ /* 0x002fe4000f8ec0ff */
[----:B------:R-:W-:-:S07]  /*39a0*/  ULEA UR5, UR18, UR6, 0x3 ;  /* 0x0000000612057291 */ /* 0x000fce000f8e18ff */
[----:B------:R1:W-:Y:S02]  /*39b0*/  @P0 STS.U8 [UR4+0x1c], R0 ;  /* 0x00001c00ff000988 */ /* 0x0003e40008000004 */
[----:B------:R-:W3:Y:S02]  /*39c0*/  SYNCS.PHASECHK.TRANS64.TRYWAIT P0, [UR5], R2 ;  /* 0x00000002ff0075a7 */ /* 0x000ee40008001105 */
[----:B-1-3--:R-:W-:Y:S05]  /*39d0*/  @!P0 BRA `(.L_x_69) ;  /* 0x000000a400b48947 */ /* 0x00afea0003800000 */
.L_x_342:
[----:B------:R-:W-:-:S04]  /*39e0*/  UIADD3 UR7, UPT, UPT, UR18, 0x1, URZ ;  /* 0x0000000112077890 */ /* 0x000fc8000fffe0ff */
[----:B------:R-:W-:-:S04]  /*39f0*/  UISETP.NE.AND UP0, UPT, UR7, 0x4, UPT ;  /* 0x000000040700788c */ /* 0x000fc8000bf05270 */
[----:B--2---:R-:W-:Y:S02]  /*3a00*/  USEL UR8, URZ, 0x1, UP0 ;  /* 0x00000001ff087887 */ /* 0x004fe40008000000 */
[----:B------:R-:W-:-:S04]  /*3a10*/  USEL UR7, UR7, URZ, UP0 ;  /* 0x000000ff07077287 */ /* 0x000fc80008000000 */
[----:B------:R-:W-:Y:S01]  /*3a20*/  ULEA UR5, UR7, UR6, 0x3 ;  /* 0x0000000607057291 */ /* 0x000fe2000f8e18ff */
[----:B-1----:R-:W-:-:S04]  /*3a30*/  LOP3.LUT R2, R11, UR8, RZ, 0x3c, !PT ;  /* 0x000000080b027c12 */ /* 0x002fc8000f8e3cff */
[----:B------:R-:W-:-:S04]  /*3a40*/  SHF.L.U32 R3, R2, 0x1f, RZ ;  /* 0x0000001f02037819 */ /* 0x000fc800000006ff */
[----:B------:R-:W1:Y:S02]  /*3a50*/  SYNCS.PHASECHK.TRANS64.TRYWAIT P0, [UR5], R3 ;  /* 0x00000003ff0075a7 */ /* 0x000e640008001105 */
[----:B-1----:R-:W-:Y:S05]  /*3a60*/  @!P0 BRA `(.L_x_70) ;  /* 0x000000a400a88947 */ /* 0x002fea0003800000 */
.L_x_344:
        /* <DEDUP_REMOVED lines=9> */
.L_x_346:
[----:B------:R-:W-:-:S04]  /*3b00*/  UIADD3 UR7, UPT, UPT, UR7, 0x1, URZ ;  /* 0x0000000107077890 */ /* 0x000fc8000fffe0ff */
[----:B------:R-:W-:-:S04]  /*3b10*/  UISETP.NE.AND UP0, UPT, UR7, 0x4, UPT ;  /* 0x000000040700788c */ /* 0x000fc8000bf05270 */
[----:B------:R-:W-:Y:S02]  /*3b20*/  USEL UR5, URZ, 0x1, UP0 ;  /* 0x00000001ff057887 */ /* 0x000fe40008000000 */
[----:B------:R-:W-:-:S04]  /*3b30*/  USEL UR7, UR7, URZ, UP0 ;  /* 0x000000ff07077287 */ /* 0x000fc80008000000 */
[----:B------:R-:W-:Y:S01]  /*3b40*/  ULEA UR7, UR7, UR6, 0x3 ;  /* 0x0000000607077291 */ /* 0x000fe2000f8e18ff */
[----:B------:R-:W-:-:S04]  /*3b50*/  LOP3.LUT R2, R2, UR5, RZ, 0x3c, !PT ;  /* 0x0000000502027c12 */ /* 0x000fc8000f8e3cff */
[----:B------:R-:W-:-:S04]  /*3b60*/  SHF.L.U32 R2, R2, 0x1f, RZ ;  /* 0x0000001f02027819 */ /* 0x000fc800000006ff */
[----:B------:R-:W2:Y:S02]  /*3b70*/  SYNCS.PHASECHK.TRANS64.TRYWAIT P0, [UR7], R2 ;  /* 0x00000002ff0075a7 */ /* 0x000ea40008001107 */
[----:B--2---:R-:W-:Y:S05]  /*3b80*/  @!P0 BRA `(.L_x_72) ;  /* 0x000000a400908947 */ /* 0x004fea0003800000 */
.L_x_348:
[----:B------:R-:W-:Y:S01]  /*3b90*/  NOP ;  /* 0x0000000000007918 */ /* 0x000fe20000000000 */
[----:B-1----:R-:W1:Y:S01]  /*3ba0*/  LDS R0, [UR4+0x14] ;  /* 0x00001404ff007984 */ /* 0x002e620008000800 */
[----:B------:R-:W-:Y:S01]  /*3bb0*/  ULOP3.LUT UR6, UR19, 0xffff, URZ, 0xc0, !UPT ;  /* 0x0000ffff13067892 */ /* 0x000fe2000f8ec0ff */
[----:B------:R-:W-:Y:S01]  /*3bc0*/  UMOV UR8, 0xffff ;  /* 0x0000ffff00087882 */ /* 0x000fe20000000000 */
[----:B------:R-:W-:Y:S02]  /*3bd0*/  UMOV UR5, 0x1 ;  /* 0x0000000100057882 */ /* 0x000fe40000000000 */
[----:B------:R-:W-:-:S04]  /*3be0*/  USHF.R.U32.HI UR6, URZ, 0x5, UR6 ;  /* 0x00000005ff067899 */ /* 0x000fc80008011606 */
[----:B------:R-:W-:Y:S02]  /*3bf0*/  USHF.L.U32 UR8, UR8, UR6, URZ ;  /* 0x0000000608087299 */ /* 0x000fe400080006ff */
[----:B------:R-:W-:-:S04]  /*3c00*/  USHF.L.U32 UR5, UR5, UR6, URZ ;  /* 0x0000000605057299 */ /* 0x000fc800080006ff */
[----:B-1----:R-:W-:-:S04]  /*3c10*/  LOP3.LUT R0, R0, UR8, RZ, 0xc0, !PT ;  /* 0x0000000800007c12 */ /* 0x002fc8000f8ec0ff */
[----:B------:R-:W-:-:S13]  /*3c20*/  ISETP.NE.AND P0, PT, R0, UR8, PT ;  /* 0x0000000800007c0c */ /* 0x000fda000bf05270 */
[----:B------:R-:W-:Y:S05]  /*3c30*/  @P0 BRA `(.L_x_73) ;  /* 0x0000000000580947 */ /* 0x000fea0003800000 */
[----:B------:R-:W1:Y:S02]  /*3c40*/  LDS R0, [UR4+0x18] ;  /* 0x00001804ff007984 */ /* 0x000e640008000800 */
[----:B-1----:R-:W-:-:S04]  /*3c50*/  LOP3.LUT R0, R0, UR5, RZ, 0xc0, !PT ;  /* 0x0000000500007c12 */ /* 0x002fc8000f8ec0ff */
[----:B------:R-:W-:-:S13]  /*3c60*/  ISETP.NE.AND P0, PT, R0, UR5, PT ;  /* 0x0000000500007c0c */ /* 0x000fda000bf05270 */
[----:B------:R-:W-:Y:S05]  /*3c70*/  @P0 BRA `(.L_x_74) ;  /* 0x00000000003c0947 */ /* 0x000fea0003800000 */
[----:B------:R-:W1:Y:S01]  /*3c80*/  S2R R2, SR_LANEID ;  /* 0x0000000000027919 */ /* 0x000e620000000000 */
[----:B------:R-:W-:Y:S01]  /*3c90*/  ULOP3.LUT UR8, URZ, UR8, URZ, 0x33, !UPT ;  /* 0x00000008ff087292 */ /* 0x000fe2000f8e33ff */
[----:B------:R-:W-:Y:S02]  /*3ca0*/  VOTEU.ANY UR7, UPT, PT ;  /* 0x0000000000077886 */ /* 0x000fe400038e0100 */
[----:B------:R-:W-:-:S03]  /*3cb0*/  UFLO.U32 UR7, UR7 ;  /* 0x00000007000772bd */ /* 0x000fc600080e0000 */
[----:B------:R-:W-:-:S04]  /*3cc0*/  IMAD.U32 R0, RZ, RZ, UR8 ;  /* 0x00000008ff007e24 */ /* 0x000fc8000f8e00ff */
[----:B------:R2:W3:Y:S02]  /*3cd0*/  REDUX UR6, R0 ;  /* 0x00000000000673c4 */ /* 0x0004e40000000000 */
[----:B------:R4:W-:Y:S01]  /*3ce0*/  UTCATOMSWS.AND URZ, UR8 ;  /* 0x0000000800ff79e3 */ /* 0x0009e20008000000 */
[----:B-1----:R-:W-:Y:S02]  /*3cf0*/  ISETP.EQ.U32.AND P0, PT, R2, UR7, PT ;  /* 0x0000000702007c0c */ /* 0x002fe4000bf02070 */
[----:B--2---:R-:W-:Y:S02]  /*3d00*/  LOP3.LUT R0, RZ, UR5, RZ, 0x33, !PT ;  /* 0x00000005ff007c12 */ /* 0x004fe4000f8e33ff */
[----:B---3--:R-:W-:Y:S02]  /*3d10*/  MOV R2, UR6 ;  /* 0x0000000600027c02 */ /* 0x008fe40008000f00 */
[----:B------:R-:W1:Y:S07]  /*3d20*/  REDUX UR5, R0 ;  /* 0x00000000000573c4 */ /* 0x000e6e0000000000 */
[----:B------:R4:W-:Y:S01]  /*3d30*/  @P0 ATOMS.AND RZ, [UR4+0x14], R2 ;  /* 0x00001402ffff098c */ /* 0x0009e2000a800004 */
[----:B-1----:R-:W-:-:S05]  /*3d40*/  IMAD.U32 R0, RZ, RZ, UR5 ;  /* 0x00000005ff007e24 */ /* 0x002fca000f8e00ff */
[----:B------:R4:W-:Y:S01]  /*3d50*/  @P0 ATOMS.AND RZ, [UR4+0x18], R0 ;  /* 0x00001800ffff098c */ /* 0x0009e2000a800004 */
[----:B------:R-:W-:Y:S05]  /*3d60*/  BRA `(.L_x_75) ;  /* 0x0000000000147947 */ /* 0x000fea0003800000 */
.L_x_74:
[----:B------:R-:W-:Y:S02]  /*3d70*/  MOV R2, 0x3d90 ;  /* 0x00003d9000027802 */ /* 0x000fe40000000f00 */
[----:B-----5:R-:W-:Y:S05]  /*3d80*/  CALL.REL.NOINC `($__internal_0_$__cuda_sm10x_tcgen05_guardrail_trap_col_being_dealloced_not_returned_by_alloc) ;  /* 0x000000a400dc7944 */ /* 0x020fea0003c00000 */
[----:B------:R-:W-:Y:S05]  /*3d90*/  BRA `(.L_x_75) ;  /* 0x0000000000087947 */ /* 0x000fea0003800000 */
.L_x_73:
[----:B------:R-:W-:Y:S02]  /*3da0*/  MOV R2, 0x3dc0 ;  /* 0x00003dc000027802 */ /* 0x000fe40000000f00 */
[----:B-----5:R-:W-:Y:S05]  /*3db0*/  CALL.REL.NOINC `($__internal_2_$__cuda_sm10x_tcgen05_guardrail_trap_unallocated_columns_being_dealloced) ;  /* 0x000000a400e87944 */ /* 0x020fea0003c00000 */
.L_x_75:
[----:B------:R-:W-:Y:S01]  /*3dc0*/  NOP ;  /* 0x0000000000007918 */ /* 0x000fe20000000000 */
[----:B----4-:R-:W-:Y:S05]  /*3dd0*/  EXIT ;  /* 0x000000000000794d */ /* 0x010fea0003800000 */
.L_x_57:
[----:B------:R-:W-:-:S09]  /*3de0*/  UISETP.NE.OR UP3, UPT, UR4, 0x3, UP3 ;  /* 0x000000030400788c */ /* 0x000fd20009f65670 */
[----:B------:R-:W-:Y:S05]  /*3df0*/  BRA.U UP3, `(.L_x_76) ;  /* 0x0000000d030c7547 */ /* 0x000fea000b800000 */
[----:B------:R-:W2:Y:S01]  /*3e00*/  LDC R0, c[0x0][0xb30] ;  /* 0x0002cc00ff007b82 */ /* 0x000ea20000000800 */
[----:B------:R-:W3:Y:S01]  /*3e10*/  LDCU.64 UR8, c[0x0][0x888] ;  /* 0x00011100ff0877ac */ /* 0x000ee20008000a00 */
[----:B------:R-:W-:Y:S02]  /*3e20*/  HFMA2 R25, -RZ, RZ, 0, 0 ;  /* 0x00000000ff197431 */ /* 0x000fe400000001ff */
[----:B------:R-:W-:Y:S01]  /*3e30*/  IMAD.MOV.U32 R27, RZ, RZ, 0x1 ;  /* 0x00000001ff1b7424 */ /* 0x000fe200078e00ff */
[----:B------:R-:W-:Y:S01]  /*3e40*/  MOV R23, 0x2000 ;  /* 0x0000200000177802 */ /* 0x000fe20000000f00 */
[----:B------:R-:W4:Y:S01]  /*3e50*/  LDCU.64 UR4, c[0x0][0x890] ;  /* 0x00011200ff0477ac */ /* 0x000f220008000a00 */
[----:B------:R-:W-:Y:S01]  /*3e60*/  IMAD.MOV.U32 R26, RZ, RZ, RZ ;  /* 0x000000ffff1a7224 */ /* 0x000fe200078e00ff */
[----:B------:R-:W1:Y:S01]  /*3e70*/  LDC R22, c[0x0][0x370] ;  /* 0x0000dc00ff167b82 */ /* 0x000e620000000800 */
[----:B------:R-:W-:Y:S01]  /*3e80*/  UMOV UR7, 0x400 ;  /* 0x0000040000077882 */ /* 0x000fe20000000000 */
[----:B------:R-:W1:Y:S01]  /*3e90*/  LDCU.64 UR14, c[0x0][0x348] ;  /* 0x00006900ff0e77ac */ /* 0x000e620008000a00 */
[----:B------:R-:W-:-:S05]  /*3ea0*/  ULEA UR7, UR38, UR7, 0x18 ;  /* 0x0000000726077291 */ /* 0x000fca000f8ec0ff */
[----:B------:R-:W1:Y:S01]  /*3eb0*/  LDC R3, c[0x0][0xb0c] ;  /* 0x0002c300ff037b82 */ /* 0x000e620000000800 */
[----:B------:R-:W-:Y:S02]  /*3ec0*/  UPLOP3.LUT UP1, UPT, UPT, UPT, UPT, 0x40, 0x4 ;  /* 0x000000000004789c */ /* 0x000fe40003f2e870 */
[----:B---3--:R-:W-:Y:S02]  /*3ed0*/  UISETP.NE.U32.AND UP2, UPT, UR8, URZ, UPT ;  /* 0x000000ff0800728c */ /* 0x008fe4000bf45070 */
[----:B------:R-:W-:Y:S02]  /*3ee0*/  UIADD3 UR13, UPT, UPT, UR7, 0xc8, URZ ;  /* 0x000000c8070d7890 */ /* 0x000fe4000fffe0ff */
[----:B----4-:R-:W-:Y:S01]  /*3ef0*/  UISETP.NE.U32.AND UP6, UPT, UR4, URZ, UPT ;  /* 0x000000ff0400728c */ /* 0x010fe2000bfc5070 */
[----:B------:R-:W3:Y:S01]  /*3f00*/  LDC R20, c[0x0][0xb20] ;  /* 0x0002c800ff147b82 */ /* 0x000ee20000000800 */
[----:B--2---:R-:W-:Y:S01]  /*3f10*/  ISETP.NE.AND P1, PT, R0, 0x1, PT ;  /* 0x000000010000780c */ /* 0x004fe20003f25270 */
[----:B------:R-:W-:-:S02]  /*3f20*/  UISETP.NE.AND.EX UP2, UPT, UR9, URZ, UPT, UP2 ;  /* 0x000000ff0900728c */ /* 0x000fc4000bf45320 */
[----:B-1----:R-:W-:Y:S02]  /*3f30*/  UISETP.GE.AND UP5, UPT, UR37, 0x1, UPT ;  /* 0x000000012500788c */ /* 0x002fe4000bfa6270 */
[----:B------:R-:W-:Y:S02]  /*3f40*/  UISETP.NE.AND UP4, UPT, UR37, 0x1, UPT ;  /* 0x000000012500788c */ /* 0x000fe4000bf85270 */
[----:B------:R-:W1:Y:S01]  /*3f50*/  LDC.64 R14, c[0x0][0xb10] ;  /* 0x0002c400ff0e7b82 */ /* 0x000e620000000a00 */
[----:B------:R-:W-:Y:S02]  /*3f60*/  UIADD3 UR17, UPT, UPT, UR7, 0xc0, URZ ;  /* 0x000000c007117890 */ /* 0x000fe4000fffe0ff */
[----:B------:R-:W-:Y:S02]  /*3f70*/  UPRMT UR13, UR38, 0x654, UR13 ;  /* 0x00000654260d7896 */ /* 0x000fe4000800000d */
[----:B------:R-:W-:-:S03]  /*3f80*/  UISETP.NE.AND.EX UP6, UPT, UR5, URZ, UPT, UP6 ;  /* 0x000000ff0500728c */ /* 0x000fc6000bfc5360 */
[----:B------:R-:W2:Y:S08]  /*3f90*/  LDC.64 R6, c[0x0][0xb18] ;  /* 0x0002c600ff067b82 */ /* 0x000eb00000000a00 */
[----:B------:R-:W4:Y:S08]  /*3fa0*/  LDC.64 R4, c[0x0][0xb28] ;  /* 0x0002ca00ff047b82 */ /* 0x000f300000000a00 */
[----:B---3--:R-:W1:Y:S02]  /*3fb0*/  LDC R21, c[0x0][0x374] ;  /* 0x0000dd00ff157b82 */ /* 0x008e640000000800 */
.L_x_85:
[C---:B------:R-:W-:Y:S02]  /*3fc0*/  LEA R0, R26.reuse, UR7, 0x3 ;  /* 0x000000071a007c11 */ /* 0x040fe4000f8e18ff */
[----:B------:R-:W-:Y:S02]  /*3fd0*/  SHF.L.U32 R2, R25, 0x1f, RZ ;  /* 0x0000001f19027819 */ /* 0x000fe400000006ff */
[----:B------:R-:W-:Y:S02]  /*3fe0*/  LEA R16, R26, UR7, 0x4 ;  /* 0x000000071a107c11 */ /* 0x000fe4000f8e20ff */
[----:B---3--:R-:W3:Y:S02]  /*3ff0*/  SYNCS.PHASECHK.TRANS64.TRYWAIT P0, [R0+URZ+0xf0], R2 ;  /* 0x0000f002000075a7 */ /* 0x008ee400080011ff */
[----:B---3--:R-:W-:Y:S05]  /*4000*/  @!P0 BRA `(.L_x_77) ;  /* 0x000000a000888947 */ /* 0x008fea0003800000 */
.L_x_349:
[----:B------:R-:W1:Y:S01]  /*4010*/  LDS.128 R16, [R16+0x180] ;  /* 0x0001800010107984 */ /* 0x000e620000000c00 */
[----:B---3--:R-:W-:Y:S01]  /*4020*/  VIADD R0, R0, 0x100 ;  /* 0x0000010000007836 */ /* 0x008fe20000000000 */
[----:B------:R-:W-:Y:S01]  /*4030*/  @!PT LDS RZ, [RZ] ;  /* 0x00000000fffff984 */ /* 0x000fe20000000800 */
[----:B------:R-:W-:Y:S01]  /*4040*/  @!PT LDS RZ, [RZ] ;  /* 0x00000000fffff984 */ /* 0x000fe20000000800 */
[----:B------:R-:W-:Y:S01]  /*4050*/  @!PT LDS RZ, [RZ] ;  /* 0x00000000fffff984 */ /* 0x000fe20000000800 */
[----:B------:R-:W-:Y:S01]  /*4060*/  @!PT LDS RZ, [RZ] ;  /* 0x00000000fffff984 */ /* 0x000fe20000000800 */
[----:B------:R3:W-:Y:S06]  /*4070*/  MEMBAR.ALL.CTA ;  /* 0x0000000000007992 */ /* 0x0007ec0000008000 */
[----:B---3--:R-:W3:Y:S01]  /*4080*/  FENCE.VIEW.ASYNC.S ;  /* 0x00000000000073c6 */ /* 0x008ee20000000000 */
[----:B------:R-:W-:Y:S04]  /*4090*/  PRMT R0, RZ, 0x654, R0 ;  /* 0x00000654ff007816 */ /* 0x000fe80000000000 */
[----:B---3--:R3:W-:Y:S01]  /*40a0*/  SYNCS.ARRIVE.TRANS64.RED.A1T0 RZ, [R0+URZ], RZ ;  /* 0x000000ff00ff79a7 */ /* 0x0087e200081004ff */
[----:B-1----:R-:W-:Y:S11]  /*40b0*/  LOP3.LUT P3, RZ, R18, 0x1, RZ, 0xc0, !PT ;  /* 0x0000000112ff7812 */ /* 0x002ff6000786c0ff */
[----:B------:R-:W-:Y:S02]  /*40c0*/  @!UPT UIADD3 URZ, UPT, UPT, URZ, URZ, URZ ;  /* 0x000000fffffff290 */ /* 0x000fe4000fffe0ff */
[----:B------:R-:W-:Y:S02]  /*40d0*/  @P3 MOV R11, R16 ;  /* 0x00000010000b3202 */ /* 0x000fe40000000f00 */
[----:B------:R-:W-:Y:S01]  /*40e0*/  @P3 LOP3.LUT R10, R17, 0xffff, RZ, 0xc0, !PT ;  /* 0x0000ffff110a3812 */ /* 0x000fe200078ec0ff */
[----:B---3--:R-:W-:Y:S06]  /*40f0*/  BRA.U !UP5, `(.L_x_78) ;  /* 0x000000010da47547 */ /* 0x008fec000b800000 */
[-C--:B--2---:R-:W-:Y:S01]  /*4100*/  IMAD.HI.U32 R0, R21, R7.reuse, RZ ;  /* 0x0000000715007227 */ /* 0x084fe200078e00ff */
[----:B------:R-:W-:Y:S02]  /*4110*/  ISETP.NE.AND P0, PT, R6, 0x1, PT ;  /* 0x000000010600780c */ /* 0x000fe40003f05270 */
[----:B------:R-:W-:Y:S01]  /*4120*/  PLOP3.LUT P2, PT, PT, PT, UP4, 0x80, 0x8 ;  /* 0x000000000008781c */ /* 0x000fe20003f4f048 */
[----:B------:R-:W-:Y:S01]  /*4130*/  IMAD.HI.U32 R9, R22, R14, RZ ;  /* 0x0000000e16097227 */ /* 0x000fe200078e00ff */
[----:B------:R-:W-:Y:S02]  /*4140*/  SHF.R.U32.HI R0, RZ, R20, R0 ;  /* 0x00000014ff007219 */ /* 0x000fe40000011600 */
[----:B------:R-:W-:Y:S01]  /*4150*/  ISETP.NE.AND P4, PT, R3, 0x1, PT ;  /* 0x000000010300780c */ /* 0x000fe20003f85270 */
[----:B------:R-:W-:Y:S01]  /*4160*/  IMAD.HI.U32 R13, R10, R7, RZ ;  /* 0x000000070a0d7227 */ /* 0x000fe200078e00ff */
[----:B------:R-:W-:Y:S02]  /*4170*/  SHF.R.U32.HI R9, RZ, R15, R9 ;  /* 0x0000000fff097219 */ /* 0x000fe40000011609 */
[----:B------:R-:W-:Y:S01]  /*4180*/  SEL R0, R21, R0, !P0 ;  /* 0x0000000015007207 */ /* 0x000fe20004000000 */
[----:B------:R-:W-:Y:S01]  /*4190*/  IMAD.HI.U32 R12, R11, R14, RZ ;  /* 0x0000000e0b0c7227 */ /* 0x000fe200078e00ff */
[----:B------:R-:W-:Y:S03]  /*41a0*/  SEL R9, R22, R9, !P4 ;  /* 0x0000000916097207 */ /* 0x000fe60006000000 */
[-C--:B----4-:R-:W-:Y:S01]  /*41b0*/  IMAD.HI.U32 R8, R0, R4.reuse, RZ ;  /* 0x0000000400087227 */ /* 0x090fe200078e00ff */
[----:B------:R-:W-:Y:S03]  /*41c0*/  SHF.R.U32.HI R12, RZ, R15, R12 ;  /* 0x0000000fff0c7219 */ /* 0x000fe6000001160c */
[----:B------:R-:W-:Y:S01]  /*41d0*/  IMAD.HI.U32 R2, R9, R4, RZ ;  /* 0x0000000409027227 */ /* 0x000fe200078e00ff */
[-C--:B------:R-:W-:Y:S02]  /*41e0*/  @P2 SHF.R.U32.HI R0, RZ, R5.reuse, R8 ;  /* 0x00000005ff002219 */ /* 0x080fe40000011608 */
[----:B------:R-:W-:Y:S02]  /*41f0*/  SHF.R.U32.HI R8, RZ, R20, R13 ;  /* 0x00000014ff087219 */ /* 0x000fe4000001160d */
[-C--:B------:R-:W-:Y:S01]  /*4200*/  @P2 SHF.R.U32.HI R9, RZ, R5.reuse, R2 ;  /* 0x00000005ff092219 */ /* 0x080fe20000011602 */
[----:B------:R-:W-:Y:S01]  /*4210*/  IMAD R0, R0, UR37, RZ ;  /* 0x0000002500007c24 */ /* 0x000fe2000f8e02ff */
[----:B------:R-:W-:Y:S02]  /*4220*/  SEL R8, R10, R8, !P0 ;  /* 0x000000080a087207 */ /* 0x000fe40004000000 */
[----:B------:R-:W-:Y:S01]  /*4230*/  SEL R2, R11, R12, !P4 ;  /* 0x0000000c0b027207 */ /* 0x000fe20006000000 */
[----:B------:R-:W-:Y:S01]  /*4240*/  IMAD R12, R9, UR37, RZ ;  /* 0x00000025090c7c24 */ /* 0x000fe2000f8e02ff */
[C---:B------:R-:W-:Y:S01]  /*4250*/  ISETP.GE.AND P0, PT, R8.reuse, R0, PT ;  /* 0x000000000800720c */ /* 0x040fe20003f06270 */
[----:B------:R-:W-:Y:S03]  /*4260*/  IMAD.HI.U32 R0, R8, R4, RZ ;  /* 0x0000000408007227 */ /* 0x000fe600078e00ff */
[----:B------:R-:W-:Y:S02]  /*4270*/  ISETP.GE.OR P0, PT, R2, R12, P0 ;  /* 0x0000000c0200720c */ /* 0x000fe40000706670 */
[-C--:B------:R-:W-:Y:S04]  /*4280*/  SHF.R.U32.HI R0, RZ, R5.reuse, R0 ;  /* 0x00000005ff007219 */ /* 0x080fe80000011600 */
[----:B------:R-:W-:Y:S05]  /*4290*/  SEL R13, R8, R0, !P2 ;  /* 0x00000000080d7207 */ /* 0x000fea0005000000 */
[----:B------:R-:W-:Y:S02]  /*42a0*/  IMAD.MOV R12, RZ, RZ, -R13 ;  /* 0x000000ffff0c7224 */ /* 0x000fe400078e0a0d */
[----:B------:R-:W-:Y:S04]  /*42b0*/  @!P0 IMAD.HI.U32 R0, R2, R4, RZ ;  /* 0x0000000402008227 */ /* 0x000fe800078e00ff */
[----:B------:R-:W-:Y:S01]  /*42c0*/  IMAD R12, R12, UR37, R8 ;  /* 0x000000250c0c7c24 */ /* 0x000fe2000f8e0208 */
[----:B------:R-:W-:Y:S04]  /*42d0*/  @!P0 SHF.R.U32.HI R0, RZ, R5, R0 ;  /* 0x00000005ff008219 */ /* 0x000fe80000011600 */
[----:B------:R-:W-:Y:S04]  /*42e0*/  @!P0 SEL R0, R2, R0, !P2 ;  /* 0x0000000002008207 */ /* 0x000fe80005000000 */
[----:B------:R-:W-:Y:S01]  /*42f0*/  @!P0 IADD3 R13, PT, PT, R13, -R0, RZ ;  /* 0x800000000d0d8210 */ /* 0x000fe20007ffe0ff */
[----:B------:R-:W-:Y:S01]  /*4300*/  @!P0 IMAD R0, R9, R12, R0 ;  /* 0x0000000c09008224 */ /* 0x000fe200078e0200 */
[----:B------:R-:W-:Y:S01]  /*4310*/  IADD3 R9, PT, PT, -R8, RZ, RZ ;  /* 0x000000ff08097210 */ /* 0x000fe20007ffe1ff */
[--C-:B------:R-:W-:Y:S02]  /*4320*/  IMAD.MOV R12, RZ, RZ, -R2.reuse ;  /* 0x000000ffff0c7224 */ /* 0x100fe400078e0a02 */
[----:B------:R-:W-:Y:S02]  /*4330*/  @!P0 IMAD R8, R13, UR37, R2 ;  /* 0x000000250d088c24 */ /* 0x000fe4000f8e0202 */
[----:B------:R-:W-:Y:S02]  /*4340*/  @!P0 IMAD.MOV.U32 R2, RZ, RZ, R0 ;  /* 0x000000ffff028224 */ /* 0x000fe400078e0000 */
[----:B------:R-:W-:Y:S02]  /*4350*/  IMAD R11, R3, R12, R11 ;  /* 0x0000000c030b7224 */ /* 0x000fe400078e020b */
[----:B------:R-:W-:Y:S02]  /*4360*/  IMAD R10, R6, R9, R10 ;  /* 0x00000009060a7224 */ /* 0x000fe400078e020a */
[----:B------:R-:W-:Y:S02]  /*4370*/  IMAD R11, R2, R3, R11 ;  /* 0x00000003020b7224 */ /* 0x000fe400078e020b */
[----:B------:R-:W-:Y:S02]  /*4380*/  IMAD R10, R8, R6, R10 ;  /* 0x00000006080a7224 */ /* 0x000fe400078e020a */
.L_x_78:
[----:B------:R-:W-:Y:S05]  /*4390*/  BRA.U UP1, `(.L_x_79) ;  /* 0x0000000101107547 */ /* 0x000fea000b800000 */
[----:B------:R-:W-:Y:S04]  /*43a0*/  MOV R2, UR6 ;  /* 0x0000000600027c02 */ /* 0x000fe80008000f00 */
[----:B------:R-:W-:Y:S04]  /*43b0*/  SHF.L.U32 R2, R2, 0x1f, RZ ;  /* 0x0000001f02027819 */ /* 0x000fe800000006ff */
[----:B------:R-:W1:Y:S02]  /*43c0*/  SYNCS.PHASECHK.TRANS64.TRYWAIT P0, [UR7+0xe8], R2 ;  /* 0x0000e802ff0075a7 */ /* 0x000e640008001107 */
[----:B-1----:R-:W-:Y:S05]  /*43d0*/  @!P0 BRA `(.L_x_80) ;  /* 0x0000009c00a88947 */ /* 0x002fea0003800000 */
.L_x_79:
[----:B------:R-:W-:Y:S02]  /*43e0*/  R2UR UR19, R237 ;  /* 0x00000000ed1372ca */ /* 0x000fe400000e0000 */
[----:B------:R-:W-:Y:S02]  /*43f0*/  R2UR UR18, R238 ;  /* 0x00000000ee1272ca */ /* 0x000fe400000e0000 */
[----:B------:R-:W-:Y:S02]  /*4400*/  ISETP.NE.U32.AND P0, PT, RZ, UR4, PT ;  /* 0x00000004ff007c0c */ /* 0x000fe4000bf05070 */
[----:B------:R-:W-:Y:S02]  /*4410*/  SHF.L.U32 R28, R27, 0x1f, RZ ;  /* 0x0000001f1b1c7819 */ /* 0x000fe400000006ff */
[----:B------:R-:W-:Y:S05]  /*4420*/  ISETP.NE.AND.EX P0, PT, RZ, UR5, PT, P0 ;  /* 0x00000005ff007c0c */ /* 0x000fea000bf05300 */
[----:B------:R-:W-:Y:S02]  /*4430*/  USHF.L.U32 UR19, UR19, 0x7, URZ ;  /* 0x0000000713137899 */ /* 0x000fe400080006ff */
[----:B------:R-:W-:Y:S01]  /*4440*/  USHF.L.U32 UR18, UR18, 0x7, URZ ;  /* 0x0000000712127899 */ /* 0x000fe200080006ff */
[----:B------:R-:W-:Y:S11]  /*4450*/  BRA.U !UP6, `(.L_x_81) ;  /* 0x000000010e347547 */ /* 0x000ff6000b800000 */
[----:B------:R-:W-:Y:S01]  /*4460*/  UPLOP3.LUT UP0, UPT, UPT, UPT, UP2, 0x80, 0x8 ;  /* 0x000000000008789c */ /* 0x000fe20003f0f020 */
[----:B-1----:R-:W-:Y:S02]  /*4470*/  HFMA2 R0, -RZ, RZ, 0, 5.9604644775390625e-08 ;  /* 0x00000001ff007431 */ /* 0x002fe400000001ff */
[----:B------:R-:W-:Y:S03]  /*4480*/  IMAD.MOV.U32 R236, RZ, RZ, 0x1 ;  /* 0x00000001ffec7424 */ /* 0x000fe600078e00ff */
[----:B------:R-:W-:Y:S05]  /*4490*/  PLOP3.LUT P2, PT, PT, PT, UP0, 0x80, 0x8 ;  /* 0x000000000008781c */ /* 0x000fea0003f4f008 */
[----:B------:R-:W1:Y:S01]  /*44a0*/  @UP0 LDCU.64 UR10, c[0x0][0x888] ;  /* 0x00011100ff0a07ac */ /* 0x000e620008000a00 */
[----:B------:R-:W-:Y:S07]  /*44b0*/  @UP0 UIMAD UR8, UR36, UR4, URZ ;  /* 0x00000004240802a4 */ /* 0x000fee000f8e02ff */
[----:B------:R-:W-:Y:S01]  /*44c0*/  @!P2 PRMT R236, R0, 0x7610, R236 ;  /* 0x0000761000eca816 */ /* 0x000fe200000000ec */
[----:B-1----:R-:W-:Y:S03]  /*44d0*/  @UP0 UIMAD.WIDE UR10, UR8, 0x4, UR10 ;  /* 0x00000004080a08a5 */ /* 0x002fe6000f8e020a */
[----:B------:R-:W1:Y:S03]  /*44e0*/  @!UP0 LDCU UR8, c[0x0][0x880] ;  /* 0x00011000ff0887ac */ /* 0x000e660008000800 */
[----:B------:R-:W-:Y:S01]  /*44f0*/  IMAD.U32 R8, RZ, RZ, UR10 ;  /* 0x0000000aff087e24 */ /* 0x000fe2000f8e00ff */
[----:B------:R-:W-:Y:S05]  /*4500*/  MOV R9, UR11 ;  /* 0x0000000b00097c02 */ /* 0x000fea0008000f00 */
[----:B-----5:R3:W5:Y:S02]  /*4510*/  @P2 LDG.E R175, desc[UR42][R8.64] ;  /* 0x0000002a08af2981 */ /* 0x020764000c1e1900 */
[----:B-1-3--:R-:W-:Y:S07]  /*4520*/  @!P2 IMAD.U32 R175, RZ, RZ, UR8 ;  /* 0x00000008ffafae24 */ /* 0x00afee000f8e00ff */
.L_x_81:
[----:B-----5:R-:W-:Y:S01]  /*4530*/  @!P0 FSETP.EQ.AND P2, PT, R175, RZ, PT ;  /* 0x000000ffaf00820b */ /* 0x020fe20003f42000 */
[----:B------:R-:W-:Y:S01]  /*4540*/  @!UPT UIADD3 URZ, UPT, UPT, URZ, URZ, URZ ;  /* 0x000000fffffff290 */ /* 0x000fe2000fffe0ff */
[----:B------:R-:W-:Y:S11]  /*4550*/  @!P0 BRA `(.L_x_82) ;  /* 0x0000000000148947 */ /* 0x000ff60003800000 */
[----:B------:R-:W-:Y:S02]  /*4560*/  LOP3.LUT P0, RZ, R236, 0xff, RZ, 0xc0, !PT ;  /* 0x000000ffecff7812 */ /* 0x000fe4000780c0ff */
[----:B------:R-:W-:Y:S04]  /*4570*/  PLOP3.LUT P2, PT, PT, PT, UP0, 0x80, 0x8 ;  /* 0x000000000008781c */ /* 0x000fe80003f4f008 */
[----:B------:R-:W-:Y:S07]  /*4580*/  PLOP3.LUT P2, PT, P2, PT, PT, 0x8, 0x80 ;  /* 0x000000000080781c */ /* 0x000fee000174e170 */
[----:B------:R-:W-:Y:S11]  /*4590*/  @P0 FSETP.EQ.AND P2, PT, R175, RZ, PT ;  /* 0x000000ffaf00020b */ /* 0x000ff60003f42000 */
[----:B------:R-:W-:Y:S02]  /*45a0*/  @!UPT UIADD3 URZ, UPT, UPT, URZ, URZ, URZ ;  /* 0x000000fffffff290 */ /* 0x000fe4000fffe0ff */
.L_x_82:
[----:B------:R-:W3:Y:S01]  /*45b0*/  SYNCS.PHASECHK.TRANS64.TRYWAIT P0, [UR7+0xd0], R28 ;  /* 0x0000d01cff0075a7 */ /* 0x000ee20008001107 */
[----:B------:R-:W-:Y:S04]  /*45c0*/  ELECT P4, URZ, PT ;  /* 0x0000000000ff782f */ /* 0x000fe80003880000 */
[----:B------:R-:W-:Y:S01]  /*45d0*/  PLOP3.LUT P4, PT, P2, P4, PT, 0xf2, 0x2f ;  /* 0x00000000002f781c */ /* 0x000fe20001789e72 */
[----:B------:R-:W-:Y:S01]  /*45e0*/  @!UPT UIADD3 URZ, UPT, UPT, URZ, URZ, URZ ;  /* 0x000000fffffff290 */ /* 0x000fe2000fffe0ff */
[----:B---3--:R-:W-:Y:S11]  /*45f0*/  @!P0 BRA `(.L_x_83) ;  /* 0x0000009c00388947 */ /* 0x008ff60003800000 */
.L_x_352:
[----:B------:R-:W3:Y:S01]  /*4600*/  LDC.64 R8, c[0x0][0xb10] ;  /* 0x0002c400ff087b82 */ /* 0x000ee20000000a00 */
[----:B------:R-:W-:Y:S01]  /*4610*/  VOTEU.ALL UP1, P4 ;  /* 0x0000000000ff7886 */ /* 0x000fe20002020000 */
[----:B-1----:R-:W-:Y:S01]  /*4620*/  @!P4 IMAD.MOV.U32 R0, RZ, RZ, 0x2000 ;  /* 0x00002000ff00c424 */ /* 0x002fe200078e00ff */
[----:B------:R-:W-:Y:S01]  /*4630*/  UMOV UR10, 0x0 ;  /* 0x00000000000a7882 */ /* 0x000fe20000000000 */
[----:B------:R-:W-:Y:S01]  /*4640*/  UMOV UR11, 0x10000000 ;  /* 0x10000000000b7882 */ /* 0x000fe20000000000 */
[----:B------:R-:W-:Y:S03]  /*4650*/  UMOV UR20, UR36 ;  /* 0x0000002400147c82 */ /* 0x000fe60008000000 */
[----:B------:R-:W1:Y:S01]  /*4660*/  LDC.64 R12, c[0x0][0xb18] ;  /* 0x0002c600ff0c7b82 */ /* 0x000e620000000a00 */
[----:B------:R-:W-:Y:S01]  /*4670*/  @!UP1 UIADD3 UR22, UP3, UPT, UR14, 0x580, URZ ;  /* 0x000005800e169890 */ /* 0x000fe2000ff7e0ff */
[----:B------:R-:W-:Y:S01]  /*4680*/  @P3 SHF.R.U32.HI R24, RZ, 0x10, R17 ;  /* 0x00000010ff183819 */ /* 0x000fe20000011611 */
[----:B------:R-:W-:Y:S01]  /*4690*/  @!UP1 UIADD3 UR16, UPT, UPT, UR7, 0x200, URZ ;  /* 0x0000020007109890 */ /* 0x000fe2000fffe0ff */
[----:B------:R-:W-:Y:S01]  /*46a0*/  VIADD R26, R26, 0x1 ;  /* 0x000000011a1a7836 */ /* 0x000fe20000000000 */
[----:B------:R-:W-:Y:S03]  /*46b0*/  @!UP1 UIADD3.X UR23, UPT, UPT, URZ, UR15, URZ, UP3, !UPT ;  /* 0x0000000fff179290 */ /* 0x000fe60009ffe4ff */
[----:B------:R-:W5:Y:S01]  /*46c0*/  @!P1 LDC R2, c[0x0][0xb0c] ;  /* 0x0002c300ff029b82 */ /* 0x000f620000000800 */
[----:B------:R-:W-:Y:S01]  /*46d0*/  VOTEU.ALL UP1, P4 ;  /* 0x0000000000ff7886 */ /* 0x000fe20002020000 */
[----:B------:R-:W-:Y:S04]  /*46e0*/  UPRMT UR8, UR38, 0x654, UR17 ;  /* 0x0000065426087896 */ /* 0x000fe80008000011 */
[----:B------:R1:W-:Y:S01]  /*46f0*/  @!UP1 UTMALDG.3D [UR16], [UR22], desc[UR10] ;  /* 0x00000a10160095b4 */ /* 0x0003e20008011000 */
[----:B------:R2:W-:Y:S01]  /*4700*/  @!P4 SYNCS.ARRIVE.TRANS64.RED.A0TR RZ, [UR7+0xc0], R0 ;  /* 0x0000c000ffffc9a7 */ /* 0x0005e20008300407 */
[----:B-----5:R-:W-:Y:S03]  /*4710*/  @!P1 ISETP.NE.AND P2, PT, R2, 0x1, PT ;  /* 0x000000010200980c */ /* 0x020fe60003f45270 */
[----:B------:R-:W-:Y:S01]  /*4720*/  SYNCS.ARRIVE.TRANS64.RED.A1T0 RZ, [UR8], RZ ;  /* 0x000000ffffff79a7 */ /* 0x000fe20008100408 */
[C---:B---3--:R-:W-:Y:S01]  /*4730*/  @!P1 IMAD.HI.U32 R8, R11.reuse, R8, RZ ;  /* 0x000000080b089227 */ /* 0x048fe200078e00ff */
[----:B-1----:R-:W-:Y:S03]  /*4740*/  @!P1 ISETP.NE.AND P0, PT, R12, 0x1, PT ;  /* 0x000000010c00980c */ /* 0x002fe60003f05270 */
[C---:B------:R-:W-:Y:S01]  /*4750*/  @!P1 IMAD.HI.U32 R13, R10.reuse, R13, RZ ;  /* 0x0000000d0a0d9227 */ /* 0x040fe200078e00ff */
[----:B------:R-:W-:Y:S01]  /*4760*/  @!P1 SHF.R.U32.HI R8, RZ, R9, R8 ;  /* 0x00000009ff089219 */ /* 0x000fe20000011608 */
[----:B------:R-:W1:Y:S03]  /*4770*/  SYNCS.PHASECHK.TRANS64.TRYWAIT P5, [UR7+0xd8], R28 ;  /* 0x0000d81cff0075a7 */ /* 0x000e6600080a1107 */
[----:B------:R-:W-:Y:S01]  /*4780*/  @!P1 SEL R8, R11, R8, !P2 ;  /* 0x000000080b089207 */ /* 0x000fe20005000000 */
[----:B--2---:R-:W2:Y:S02]  /*4790*/  @!P1 LDC R0, c[0x0][0xb20] ;  /* 0x0002c800ff009b82 */ /* 0x004ea40000000800 */
[----:B--2---:R-:W-:Y:S04]  /*47a0*/  @!P1 SHF.R.U32.HI R0, RZ, R0, R13 ;  /* 0x00000000ff009219 */ /* 0x004fe8000001160d */
[----:B------:R-:W-:Y:S05]  /*47b0*/  @!P1 SEL R9, R10, R0, !P0 ;  /* 0x000000000a099207 */ /* 0x000fea0004000000 */
[----:B------:R-:W-:Y:S01]  /*47c0*/  @!P1 IMAD.IADD R0, R9, 0x1, -R8 ;  /* 0x0000000109009824 */ /* 0x000fe200078e0a08 */
[----:B------:R-:W-:Y:S03]  /*47d0*/  @!P1 IADD3 R8, PT, PT, R8, -R9, RZ ;  /* 0x8000000908089210 */ /* 0x000fe60007ffe0ff */
[----:B------:R-:W-:Y:S02]  /*47e0*/  @!P1 IMAD R11, R0, R2, R11 ;  /* 0x00000002000b9224 */ /* 0x000fe400078e020b */
[----:B------:R-:W-:Y:S01]  /*47f0*/  @!P1 IMAD R10, R8, R12, R10 ;  /* 0x0000000c080a9224 */ /* 0x000fe200078e020a */
[----:B-1----:R-:W-:Y:S06]  /*4800*/  @!P5 BRA `(.L_x_84) ;  /* 0x0000009800ccd947 */ /* 0x002fec0003800000 */
.L_x_354:
[----:B------:R-:W-:Y:S01]  /*4810*/  VOTEU.ALL UP1, P4 ;  /* 0x0000000000ff7886 */ /* 0x000fe20002020000 */
[----:B------:R-:W-:Y:S01]  /*4820*/  UMOV UR22, 0x0 ;  /* 0x0000000000167882 */ /* 0x000fe20000000000 */
[----:B------:R-:W-:Y:S01]  /*4830*/  UMOV UR23, 0x10000000 ;  /* 0x1000000000177882 */ /* 0x000fe20000000000 */
[----:B------:R-:W-:Y:S01]  /*4840*/  UMOV UR11, UR19 ;  /* 0x00000013000b7c82 */ /* 0x000fe20008000000 */
[----:B------:R-:W-:Y:S01]  /*4850*/  UMOV UR12, UR36 ;  /* 0x00000024000c7c82 */ /* 0x000fe20008000000 */
[----:B------:R-:W-:Y:S01]  /*4860*/  @!UP1 UIADD3 UR20, UP3, UPT, UR14, 0x580, URZ ;  /* 0x000005800e149890 */ /* 0x000fe2000ff7e0ff */
[----:B------:R-:W-:Y:S01]  /*4870*/  @P3 R2UR UR36, R24 ;  /* 0x00000000182432ca */ /* 0x000fe200000e0000 */
[----:B------:R-:W-:Y:S01]  /*4880*/  @!UP1 UIADD3 UR10, UPT, UPT, UR18, 0x40, URZ ;  /* 0x00000040120a9890 */ /* 0x000fe2000fffe0ff */
[----:B------:R-:W-:Y:S01]  /*4890*/  ISETP.NE.AND P0, PT, R26, 0x2, PT ;  /* 0x000000021a00780c */ /* 0x000fe20003f05270 */
[----:B------:R-:W-:Y:S01]  /*48a0*/  @!UP1 UIADD3 UR8, UPT, UPT, UR7, 0x2200, URZ ;  /* 0x0000220007089890 */ /* 0x000fe2000fffe0ff */
[----:B------:R-:W-:Y:S01]  /*48b0*/  LOP3.LUT R27, R27, 0x1, RZ, 0x3c, !PT ;  /* 0x000000011b1b7812 */ /* 0x000fe200078e3cff */
[----:B------:R-:W-:Y:S01]  /*48c0*/  @!UP1 UIADD3 UR9, UPT, UPT, UR7, 0xc8, URZ ;  /* 0x000000c807099890 */ /* 0x000fe2000fffe0ff */
[----:B-1----:R-:W-:Y:S01]  /*48d0*/  SEL R0, RZ, 0x1, P0 ;  /* 0x00000001ff007807 */ /* 0x002fe20000000000 */
[----:B------:R-:W-:Y:S01]  /*48e0*/  @!UP1 UIADD3.X UR21, UPT, UPT, URZ, UR15, URZ, UP3, !UPT ;  /* 0x0000000fff159290 */ /* 0x000fe20009ffe4ff */
[----:B------:R-:W-:Y:S01]  /*48f0*/  VIADD R238, R10, UR39 ;  /* 0x000000270aee7c36 */ /* 0x000fe20008000000 */
[----:B------:R-:W-:Y:S01]  /*4900*/  VOTEU.ALL UP1, P4 ;  /* 0x0000000000ff7886 */ /* 0x000fe20002020000 */
[----:B------:R-:W-:Y:S01]  /*4910*/  LOP3.LUT R25, R25, R0, RZ, 0x3c, !PT ;  /* 0x0000000019197212 */ /* 0x000fe200078e3cff */
[----:B------:R-:W-:Y:S01]  /*4920*/  VIADD R237, R11, UR40 ;  /* 0x000000280bed7c36 */ /* 0x000fe20008000000 */
[----:B------:R-:W-:Y:S04]  /*4930*/  SEL R26, R26, RZ, P0 ;  /* 0x000000ff1a1a7207 */ /* 0x000fe80000000000 */
[----:B------:R3:W-:Y:S01]  /*4940*/  @!UP1 UTMALDG.3D [UR8], [UR20], desc[UR22] ;  /* 0x00001608140095b4 */ /* 0x0007e20008011000 */
[----:B------:R3:W-:Y:S01]  /*4950*/  @!P4 SYNCS.ARRIVE.TRANS64.RED.A0TR RZ, [UR7+0xc8], R23 ;  /* 0x0000c817ffffc9a7 */ /* 0x0007e20008300407 */
[----:B------:R-:W-:Y:S01]  /*4960*/  UPLOP3.LUT UP1, UPT, UPT, UPT, UPT, 0x80, 0x8 ;  /* 0x000000000008789c */ /* 0x000fe20003f2f070 */
[----:B------:R-:W-:Y:S01]  /*4970*/  SYNCS.ARRIVE.TRANS64.RED.A1T0 RZ, [UR13], RZ ;  /* 0x000000ffffff79a7 */ /* 0x000fe2000810040d */
[----:B------:R-:W-:Y:S09]  /*4980*/  @P3 BRA `(.L_x_85) ;  /* 0xfffffff4008c3947 */ /* 0x000ff2000383ffff */
[----:B------:R-:W-:-:S04]  /*4990*/  SHF.L.U32 R2, R27, 0x1f, RZ ;  /* 0x0000001f1b027819 */ /* 0x000fc800000006ff */
[----:B------:R-:W1:Y:S02]  /*49a0*/  SYNCS.PHASECHK.TRANS64.TRYWAIT P0, [UR7+0xd0], R2 ;  /* 0x0000d002ff0075a7 */ /* 0x000e640008001107 */
[----:B-1----:R-:W-:Y:S05]  /*49b0*/  @!P0 BRA `(.L_x_86) ;  /* 0x0000009800788947 */ /* 0x002fea0003800000 */
.L_x_356:
[----:B-1----:R-:W-:-:S07]  /*49c0*/  MOV R0, UR7 ;  /* 0x0000000700007c02 */ /* 0x002fce0008000f00 */
.L_x_87:
[----:B-1----:R-:W-:-:S04]  /*49d0*/  SHF.L.U32 R2, R27, 0x1f, RZ ;  /* 0x0000001f1b027819 */ /* 0x002fc800000006ff */
[----:B------:R1:W2:Y:S03]  /*49e0*/  SYNCS.PHASECHK.TRANS64.TRYWAIT P0, [R0+URZ+0xd8], R2 ;  /* 0x0000d802000075a7 */ /* 0x0002a600080011ff */
[----:B--2---:R-:W-:Y:S05]  /*49f0*/  @!P0 NANOSLEEP.SYNCS 0x989680 ;  /* 0x009896800000895d */ /* 0x004fea0003900000 */
[----:B------:R-:W2:Y:S02]  /*4a00*/  @!P0 SYNCS.PHASECHK.TRANS64 P0, [R0+URZ+0xd8], R2 ;  /* 0x0000d802000085a7 */ /* 0x000ea400080010ff */
[----:B--23--:R-:W-:Y:S05]  /*4a10*/  @P0 EXIT ;  /* 0x000000000000094d */ /* 0x00cfea0003800000 */
[----:B------:R-:W-:Y:S05]  /*4a20*/  BRA `(.L_x_87) ;  /* 0xfffffffc00e87947 */ /* 0x000fea000383ffff */
.L_x_76:
[----:B------:R-:W-:-:S06]  /*4a30*/  UISETP.GE.AND UP1, UPT, UR4, 0x4, UPT ;  /* 0x000000040400788c */ /* 0x000fcc000bf26270 */
[----:B------:R-:W-:-:S13]  /*4a40*/  PLOP3.LUT P0, PT, PT, PT, UP1, 0x80, 0x8 ;  /* 0x000000000008781c */ /* 0x000fda0003f0f018 */
[----:B-1----:R-:W-:Y:S05]  /*4a50*/  @!P0 EXIT ;  /* 0x000000000000894d */ /* 0x002fea0003800000 */
[----:B------:R-:W-:Y:S01]  /*4a60*/  BAR.SYNC.DEFER_BLOCKING 0x6, 0xa0 ;  /* 0x0182800000007b1d */ /* 0x000fe20000010000 */
[C---:B------:R-:W-:Y:S01]  /*4a70*/  IMAD.SHL.U32 R246, R247.reuse, 0x40, RZ ;  /* 0x00000040f7f67824 */ /* 0x040fe200078e00ff */
[C---:B------:R-:W-:Y:S01]  /*4a80*/  LOP3.LUT R249, R247.reuse, 0x60, RZ, 0xc0, !PT ;  /* 0x00000060f7f97812 */ /* 0x040fe200078ec0ff */
[C---:B------:R-:W-:Y:S01]  /*4a90*/  IMAD.SHL.U32 R0, R247.reuse, 0x8, RZ ;  /* 0x00000008f7007824 */ /* 0x040fe200078e00ff */
[C---:B------:R-:W-:Y:S01]  /*4aa0*/  LOP3.LUT R248, R247.reuse, 0x2, RZ, 0xc0, !PT ;  /* 0x00000002f7f87812 */ /* 0x040fe200078ec0ff */
[C---:B------:R-:W-:Y:S01]  /*4ab0*/  IMAD.U32 R3, R247.reuse, 0x10000, RZ ;  /* 0x00010000f7037824 */ /* 0x040fe200078e00ff */
[----:B------:R-:W-:Y:S01]  /*4ac0*/  UMOV UR44, 0x400 ;  /* 0x00000400002c7882 */ /* 0x000fe20000000000 */
[----:B------:R-:W-:Y:S01]  /*4ad0*/  LOP3.LUT R2, R246, 0x180, RZ, 0xc0, !PT ;  /* 0x00000180f6027812 */ /* 0x000fe200078ec0ff */
[----:B------:R-:W-:Y:S01]  /*4ae0*/  ULEA UR44, UR38, UR44, 0x18 ;  /* 0x0000002c262c7291 */ /* 0x000fe2000f8ec0ff */
[----:B------:R-:W-:Y:S01]  /*4af0*/  LOP3.LUT R247, R247, 0x4, RZ, 0xc0, !PT ;  /* 0x00000004f7f77812 */ /* 0x000fe200078ec0ff */
[----:B------:R-:W-:Y:S01]  /*4b00*/  IMAD.MOV.U32 R131, RZ, RZ, RZ ;  /* 0x000000ffff837224 */ /* 0x000fe200078e00ff */
[----:B------:R-:W-:Y:S01]  /*4b10*/  LOP3.LUT R0, R2, 0x30, R0, 0xf8, !PT ;  /* 0x0000003002007812 */ /* 0x000fe200078ef800 */
[----:B------:R-:W-:Y:S01]  /*4b20*/  UIADD3 UR41, UPT, UPT, UR44, 0x200, URZ ;  /* 0x000002002c297890 */ /* 0x000fe2000fffe0ff */
[----:B------:R-:W-:Y:S01]  /*4b30*/  LOP3.LUT R3, R3, 0x600000, RZ, 0xc0, !PT ;  /* 0x0060000003037812 */ /* 0x000fe200078ec0ff */
[----:B------:R-:W-:Y:S01]  /*4b40*/  IMAD.MOV.U32 R244, RZ, RZ, RZ ;  /* 0x000000fffff47224 */ /* 0x000fe200078e00ff */
[----:B------:R-:W-:-:S02]  /*4b50*/  LOP3.LUT R246, R0, 0x1e40, R246, 0xf8, !PT ;  /* 0x00001e4000f67812 */ /* 0x000fc400078ef8f6 */
[----:B------:R-:W-:Y:S02]  /*4b60*/  CS2R R242, SRZ ;  /* 0x0000000000f27805 */ /* 0x000fe4000001ff00 */
[----:B------:R-:W-:Y:S01]  /*4b70*/  IADD3 R245, PT, PT, -R247, 0x2, RZ ;  /* 0x00000002f7f57810 */ /* 0x000fe20007ffe1ff */
[----:B------:R-:W1:Y:S01]  /*4b80*/  LDCU UR46, c[0x0][0x370] ;  /* 0x00006e00ff2e77ac */ /* 0x000e620008000800 */
[----:B------:R-:W-:Y:S01]  /*4b90*/  VIADD R246, R246, UR41 ;  /* 0x00000029f6f67c36 */ /* 0x000fe20008000000 */
[----:B------:R-:W2:Y:S01]  /*4ba0*/  LDCU.64 UR54, c[0x0][0x348] ;  /* 0x00006900ff3677ac */ /* 0x000ea20008000a00 */
[----:B------:R-:W3:Y:S01]  /*4bb0*/  LDS R132, [UR44+0x1a0] ;  /* 0x0001a02cff847984 */ /* 0x000ee20008000800 */
[----:B------:R-:W-:Y:S01]  /*4bc0*/  UMOV UR56, URZ ;  /* 0x000000ff00387c82 */ /* 0x000fe20008000000 */
[----:B------:R-:W4:Y:S01]  /*4bd0*/  LDCU UR45, c[0x0][0x374] ;  /* 0x00006e80ff2d77ac */ /* 0x000f220008000800 */
[----:B------:R-:W-:Y:S01]  /*4be0*/  UIADD3 UR52, UPT, UPT, UR44, 0x4200, URZ ;  /* 0x000042002c347890 */ /* 0x000fe2000fffe0ff */
[----:B------:R-:W-:Y:S01]  /*4bf0*/  UMOV UR51, URZ ;  /* 0x000000ff00337c82 */ /* 0x000fe20008000000 */
[----:B------:R-:W-:Y:S01]  /*4c00*/  UMOV UR50, URZ ;  /* 0x000000ff00327c82 */ /* 0x000fe20008000000 */
[----:B-1234-:R-:W-:-:S09]  /*4c10*/  IMAD.IADD R132, R132, 0x1, R3 ;  /* 0x0000000184847824 */ /* 0x01efd200078e0203 */
.L_x_305:
[----:B------:R-:W-:Y:S01]  /*4c20*/  ULEA UR5, UR56, UR44, 0x3 ;  /* 0x0000002c38057291 */ /* 0x000fe2000f8e18ff */
[----:B------:R-:W-:-:S04]  /*4c30*/  MOV R2, UR51 ;  /* 0x0000003300027c02 */ /* 0x000fc80008000f00 */
[----:B------:R-:W-:-:S04]  /*4c40*/  SHF.L.U32 R2, R2, 0x1f, RZ ;  /* 0x0000001f02027819 */ /* 0x000fc800000006ff */
[----:B------:R-:W1:Y:S02]  /*4c50*/  SYNCS.PHASECHK.TRANS64.TRYWAIT P0, [UR5+0xf0], R2 ;  /* 0x0000f002ff0075a7 */ /* 0x000e640008001105 */
[----:B-1----:R-:W-:Y:S05]  /*4c60*/  @!P0 BRA `(.L_x_88) ;  /* 0x0000009400e48947 */ /* 0x002fea0003800000 */
.L_x_358:
[----:B------:R-:W-:Y:S02]  /*4c70*/  ULEA UR4, UR56, UR44, 0x4 ;  /* 0x0000002c38047291 */ /* 0x000fe4000f8e20ff */
[----:B------:R-:W-:Y:S02]  /*4c80*/  UIADD3 UR5, UPT, UPT, UR5, 0x100, URZ ;  /* 0x0000010005057890 */ /* 0x000fe4000fffe0ff */
[----:B------:R-:W-:Y:S02]  /*4c90*/  UISETP.GE.AND UP0, UPT, UR37, 0x1, UPT ;  /* 0x000000012500788c */ /* 0x000fe4000bf06270 */
[----:B------:R-:W-:-:S03]  /*4ca0*/  UPRMT UR5, URZ, 0x654, UR5 ;  /* 0x00000654ff057896 */ /* 0x000fc60008000005 */
[----:B------:R-:W2:Y:S01]  /*4cb0*/  LDS.128 R232, [UR4+0x180] ;  /* 0x00018004ffe87984 */ /* 0x000ea20008000c00 */
[----:B------:R-:W-:Y:S01]  /*4cc0*/  @!PT LDS RZ, [RZ] ;  /* 0x00000000fffff984 */ /* 0x000fe20000000800 */
[----:B------:R-:W-:Y:S01]  /*4cd0*/  @!PT LDS RZ, [RZ] ;  /* 0x00000000fffff984 */ /* 0x000fe20000000800 */
[----:B------:R-:W-:Y:S01]  /*4ce0*/  @!PT LDS RZ, [RZ] ;  /* 0x00000000fffff984 */ /* 0x000fe20000000800 */
[----:B------:R-:W-:Y:S01]  /*4cf0*/  @!PT LDS RZ, [RZ] ;  /* 0x00000000fffff984 */ /* 0x000fe20000000800 */
[----:B------:R3:W-:Y:S06]  /*4d00*/  MEMBAR.ALL.CTA ;  /* 0x0000000000007992 */ /* 0x0007ec0000008000 */
[----:B---3--:R-:W3:Y:S02]  /*4d10*/  FENCE.VIEW.ASYNC.S ;  /* 0x00000000000073c6 */ /* 0x008ee40000000000 */
[----:B---3--:R-:W-:Y:S01]  /*4d20*/  SYNCS.ARRIVE.TRANS64.RED.A1T0 RZ, [UR5], RZ ;  /* 0x000000ffffff79a7 */ /* 0x008fe20008100405 */
[----:B--2---:R-:W-:-:S13]  /*4d30*/  LOP3.LUT P0, RZ, R234, 0x1, RZ, 0xc0, !PT ;  /* 0x00000001eaff7812 */ /* 0x004fda000780c0ff */
[----:B------:R-:W-:Y:S01]  /*4d40*/  VOTEU.ANY UP1, P0 ;  /* 0x0000000000ff7886 */ /* 0x000fe20000020100 */
[----:B------:R-:W-:-:S13]  /*4d50*/  PLOP3.LUT P0, PT, PT, PT, UP1, 0x80, 0x8 ;  /* 0x000000000008781c */ /* 0x000fda0003f0f018 */
[----:B------:R-:W-:Y:S02]  /*4d60*/  @P0 MOV R3, R232 ;  /* 0x000000e800030202 */ /* 0x000fe40000000f00 */
[----:B-1----:R-:W-:Y:S02]  /*4d70*/  @P0 SHF.R.U32.HI R0, RZ, 0x10, R233 ;  /* 0x00000010ff000819 */ /* 0x002fe400000116e9 */
[----:B------:R-:W-:Y:S02]  /*4d80*/  @P0 LOP3.LUT R2, R233, 0xffff, RZ, 0xc0, !PT ;  /* 0x0000ffffe9020812 */ /* 0x000fe400078ec0ff */
[----:B------:R-:W-:Y:S02]  /*4d90*/  @P0 R2UR UR7, R3 ;  /* 0x00000000030702ca */ /* 0x000fe400000e0000 */
[----:B------:R-:W-:Y:S02]  /*4da0*/  @P0 R2UR UR4, R0 ;  /* 0x00000000000402ca */ /* 0x000fe400000e0000 */
[----:B------:R-:W-:-:S09]  /*4db0*/  @P0 R2UR UR6, R2 ;  /* 0x00000000020602ca */ /* 0x000fd200000e0000 */
[----:B------:R-:W-:Y:S02]  /*4dc0*/  @UP1 UMOV UR48, UR7 ;  /* 0x0000000700301c82 */ /* 0x000fe40008000000 */
[----:B------:R-:W-:Y:S02]  /*4dd0*/  @UP1 UMOV UR49, UR4 ;  /* 0x0000000400311c82 */ /* 0x000fe40008000000 */
[----:B------:R-:W-:Y:S01]  /*4de0*/  @UP1 UMOV UR47, UR6 ;  /* 0x00000006002f1c82 */ /* 0x000fe20008000000 */
[----:B------:R-:W-:Y:S05]  /*4df0*/  BRA.U !UP0, `(.L_x_89) ;  /* 0x0000000108c07547 */ /* 0x000fea000b800000 */
[----:B------:R-:W1:Y:S01]  /*4e00*/  LDCU.128 UR4, c[0x0][0xb10] ;  /* 0x00016200ff0477ac */ /* 0x000e620008000c00 */
[----:B------:R-:W2:Y:S01]  /*4e10*/  LDCU UR10, c[0x0][0xb20] ;  /* 0x00016400ff0a77ac */ /* 0x000ea20008000800 */
[----:B------:R-:W3:Y:S01]  /*4e20*/  LDCU UR11, c[0x0][0xb0c] ;  /* 0x00016180ff0b77ac */ /* 0x000ee20008000800 */
[----:B------:R-:W4:Y:S01]  /*4e30*/  LDCU.64 UR8, c[0x0][0xb28] ;  /* 0x00016500ff0877ac */ /* 0x000f220008000a00 */
[----:B------:R-:W-:Y:S02]  /*4e40*/  UISETP.NE.AND UP0, UPT, UR37, 0x1, UPT ;  /* 0x000000012500788c */ /* 0x000fe4000bf05270 */
[----:B-1----:R-:W-:Y:S02]  /*4e50*/  UIMAD.WIDE.U32 UR14, UR45, UR7, URZ ;  /* 0x000000072d0e72a5 */ /* 0x002fe4000f8e00ff */
[----:B------:R-:W-:Y:S02]  /*4e60*/  UIMAD.WIDE.U32 UR18, UR47, UR7, URZ ;  /* 0x000000072f1272a5 */ /* 0x000fe4000f8e00ff */
[----:B------:R-:W-:-:S02]  /*4e70*/  UIMAD.WIDE.U32 UR12, UR46, UR4, URZ ;  /* 0x000000042e0c72a5 */ /* 0x000fc4000f8e00ff */
[----:B------:R-:W-:Y:S01]  /*4e80*/  UISETP.NE.AND UP1, UPT, UR6, 0x1, UPT ;  /* 0x000000010600788c */ /* 0x000fe2000bf25270 */
[----:B------:R-:W-:Y:S01]  /*4e90*/  UMOV UR7, UR15 ;  /* 0x0000000f00077c82 */ /* 0x000fe20008000000 */
[----:B---3--:R-:W-:Y:S02]  /*4ea0*/  UISETP.NE.AND UP2, UPT, UR11, 0x1, UPT ;  /* 0x000000010b00788c */ /* 0x008fe4000bf45270 */
[----:B--2---:R-:W-:Y:S02]  /*4eb0*/  USHF.R.U32.HI UR7, URZ, UR10, UR7 ;  /* 0x0000000aff077299 */ /* 0x004fe40008011607 */
[----:B------:R-:W-:Y:S02]  /*4ec0*/  USHF.R.U32.HI UR12, URZ, UR5, UR13 ;  /* 0x00000005ff0c7299 */ /* 0x000fe4000801160d */
[----:B------:R-:W-:Y:S02]  /*4ed0*/  USEL UR7, UR45, UR7, !UP1 ;  /* 0x000000072d077287 */ /* 0x000fe4000c800000 */
[----:B------:R-:W-:-:S02]  /*4ee0*/  UIMAD.WIDE.U32 UR14, UR48, UR4, URZ ;  /* 0x00000004300e72a5 */ /* 0x000fc4000f8e00ff */
[----:B------:R-:W-:Y:S02]  /*4ef0*/  USEL UR4, UR46, UR12, !UP2 ;  /* 0x0000000c2e047287 */ /* 0x000fe4000d000000 */
[----:B----4-:R-:W-:Y:S01]  /*4f00*/  UIMAD.WIDE.U32 UR16, UR7, UR8, URZ ;  /* 0x00000008071072a5 */ /* 0x010fe2000f8e00ff */
[----:B------:R-:W-:Y:S01]  /*4f10*/  UMOV UR13, UR19 ;  /* 0x00000013000d7c82 */ /* 0x000fe20008000000 */
[----:B------:R-:W-:Y:S02]  /*4f20*/  UIMAD.WIDE.U32 UR18, UR4, UR8, URZ ;  /* 0x00000008041272a5 */ /* 0x000fe4000f8e00ff */
[----:B------:R-:W-:Y:S02]  /*4f30*/  USHF.R.U32.HI UR13, URZ, UR10, UR13 ;  /* 0x0000000aff0d7299 */ /* 0x000fe4000801160d */
[----:B------:R-:W-:Y:S02]  /*4f40*/  @UP0 USHF.R.U32.HI UR7, URZ, UR9, UR17 ;  /* 0x00000009ff070299 */ /* 0x000fe40008011611 */
[----:B------:R-:W-:-:S02]  /*4f50*/  USEL UR13, UR47, UR13, !UP1 ;  /* 0x0000000d2f0d7287 */ /* 0x000fc4000c800000 */
[----:B------:R-:W-:Y:S02]  /*4f60*/  @UP0 USHF.R.U32.HI UR4, URZ, UR9, UR19 ;  /* 0x00000009ff040299 */ /* 0x000fe40008011613 */
[----:B------:R-:W-:Y:S02]  /*4f70*/  USHF.R.U32.HI UR15, URZ, UR5, UR15 ;  /* 0x00000005ff0f7299 */ /* 0x000fe4000801160f */
[----:B------:R-:W-:Y:S02]  /*4f80*/  UIMAD UR7, UR37, UR7, URZ ;  /* 0x00000007250772a4 */ /* 0x000fe4000f8e02ff */
[----:B------:R-:W-:Y:S02]  /*4f90*/  UIMAD UR5, UR37, UR4, URZ ;  /* 0x00000004250572a4 */ /* 0x000fe4000f8e02ff */
[----:B------:R-:W-:Y:S02]  /*4fa0*/  UIMAD.WIDE.U32 UR18, UR13, UR8, URZ ;  /* 0x000000080d1272a5 */ /* 0x000fe4000f8e00ff */
[----:B------:R-:W-:-:S02]  /*4fb0*/  USEL UR15, UR48, UR15, !UP2 ;  /* 0x0000000f300f7287 */ /* 0x000fc4000d000000 */
[----:B------:R-:W-:Y:S02]  /*4fc0*/  UISETP.GE.AND UP1, UPT, UR13, UR7, UPT ;  /* 0x000000070d00728c */ /* 0x000fe4000bf26270 */
[----:B------:R-:W-:Y:S02]  /*4fd0*/  UIMAD.WIDE.U32 UR16, UR15, UR8, URZ ;  /* 0x000000080f1072a5 */ /* 0x000fe4000f8e00ff */
[----:B------:R-:W-:Y:S02]  /*4fe0*/  UISETP.GE.OR UP1, UPT, UR15, UR5, UP1 ;  /* 0x000000050f00728c */ /* 0x000fe40008f26670 */
[----:B------:R-:W-:Y:S01]  /*4ff0*/  UIADD3 UR7, UPT, UPT, -UR13, URZ, URZ ;  /* 0x000000ff0d077290 */ /* 0x000fe2000fffe1ff */
[----:B------:R-:W-:Y:S01]  /*5000*/  UMOV UR5, UR19 ;  /* 0x0000001300057c82 */ /* 0x000fe20008000000 */
[----:B------:R-:W-:Y:S02]  /*5010*/  UIADD3 UR8, UPT, UPT, -UR15, URZ, URZ ;  /* 0x000000ff0f087290 */ /* 0x000fe4000fffe1ff */
[----:B------:R-:W-:-:S02]  /*5020*/  USHF.R.U32.HI UR5, URZ, UR9, UR5 ;  /* 0x00000009ff057299 */ /* 0x000fc40008011605 */
[----:B------:R-:W-:Y:S02]  /*5030*/  UIMAD UR7, UR6, UR7, UR47 ;  /* 0x00000007060772a4 */ /* 0x000fe4000f8e022f */
[----:B------:R-:W-:Y:S02]  /*5040*/  USEL UR5, UR13, UR5, !UP0 ;  /* 0x000000050d057287 */ /* 0x000fe4000c000000 */
[----:B------:R-:W-:Y:S02]  /*5050*/  @!UP1 USHF.R.U32.HI UR9, URZ, UR9, UR17 ;  /* 0x00000009ff099299 */ /* 0x000fe40008011611 */
[----:B------:R-:W-:Y:S02]  /*5060*/  UIADD3 UR10, UPT, UPT, -UR5, URZ, URZ ;  /* 0x000000ff050a7290 */ /* 0x000fe4000fffe1ff */
[----:B------:R-:W-:Y:S02]  /*5070*/  @!UP1 USEL UR9, UR15, UR9, !UP0 ;  /* 0x000000090f099287 */ /* 0x000fe4000c000000 */
[----:B------:R-:W-:-:S02]  /*5080*/  UIMAD UR10, UR37, UR10, UR13 ;  /* 0x0000000a250a72a4 */ /* 0x000fc4000f8e020d */
[----:B------:R-:W-:Y:S02]  /*5090*/  @!UP1 UIADD3 UR5, UPT, UPT, UR5, -UR9, URZ ;  /* 0x8000000905059290 */ /* 0x000fe4000fffe0ff */
[----:B------:R-:W-:Y:S02]  /*50a0*/  @!UP1 UIMAD UR10, UR10, UR4, UR9 ;  /* 0x000000040a0a92a4 */ /* 0x000fe4000f8e0209 */
[----:B------:R-:W-:Y:S02]  /*50b0*/  @!UP1 UIMAD UR13, UR37, UR5, UR15 ;  /* 0x00000005250d92a4 */ /* 0x000fe4000f8e020f */
[----:B------:R-:W-:Y:S02]  /*50c0*/  UIMAD UR8, UR11, UR8, UR48 ;  /* 0x000000080b0872a4 */ /* 0x000fe4000f8e0230 */
[----:B------:R-:W-:Y:S01]  /*50d0*/  UIMAD UR47, UR13, UR6, UR7 ;  /* 0x000000060d2f72a4 */ /* 0x000fe2000f8e0207 */
[----:B------:R-:W-:Y:S02]  /*50e0*/  @!UP1 UMOV UR15, UR10 ;  /* 0x0000000a000f9c82 */ /* 0x000fe40008000000 */
[----:B------:R-:W-:-:S12]  /*50f0*/  UIMAD UR48, UR15, UR11, UR8 ;  /* 0x0000000b0f3072a4 */ /* 0x000fd8000f8e0208 */
.L_x_89:
[----:B------:R-:W1:Y:S01]  /*5100*/  LDCU UR4, c[0x0][0xb30] ;  /* 0x00016600ff0477ac */ /* 0x000e620008000800 */
[----:B------:R-:W-:Y:S02]  /*5110*/  UIADD3 UR56, UPT, UPT, UR56, 0x1, URZ ;  /* 0x0000000138387890 */ /* 0x000fe4000fffe0ff */
[----:B-1----:R-:W-:-:S09]  /*5120*/  UISETP.NE.AND UP0, UPT, UR4, 0x1, UPT ;  /* 0x000000010400788c */ /* 0x002fd2000bf05270 */
[----:B------:R-:W-:Y:S05]  /*5130*/  BRA.U UP0, `(.L_x_90) ;  /* 0x0000000100407547 */ /* 0x000fea000b800000 */
[----:B------:R-:W1:Y:S01]  /*5140*/  LDCU.128 UR4, c[0x0][0xb10] ;  /* 0x00016200ff0477ac */ /* 0x000e620008000c00 */
[----:B------:R-:W2:Y:S01]  /*5150*/  LDCU UR9, c[0x0][0xb0c] ;  /* 0x00016180ff0977ac */ /* 0x000ea20008000800 */
[----:B------:R-:W3:Y:S01]  /*5160*/  LDCU UR8, c[0x0][0xb20] ;  /* 0x00016400ff0877ac */ /* 0x000ee20008000800 */
[----:B-1----:R-:W-:Y:S02]  /*5170*/  UIMAD.WIDE.U32 UR12, UR48, UR4, URZ ;  /* 0x00000004300c72a5 */ /* 0x002fe4000f8e00ff */
[----:B------:R-:W-:Y:S02]  /*5180*/  UIMAD.WIDE.U32 UR10, UR47, UR7, URZ ;  /* 0x000000072f0a72a5 */ /* 0x000fe4000f8e00ff */
[----:B--2---:R-:W-:Y:S02]  /*5190*/  UISETP.NE.AND UP1, UPT, UR9, 0x1, UPT ;  /* 0x000000010900788c */ /* 0x004fe4000bf25270 */
[----:B------:R-:W-:Y:S01]  /*51a0*/  UISETP.NE.AND UP0, UPT, UR6, 0x1, UPT ;  /* 0x000000010600788c */ /* 0x000fe2000bf05270 */
[----:B------:R-:W-:Y:S01]  /*51b0*/  UMOV UR7, UR13 ;  /* 0x0000000d00077c82 */ /* 0x000fe20008000000 */
[----:B---3--:R-:W-:-:S02]  /*51c0*/  USHF.R.U32.HI UR8, URZ, UR8, UR11 ;  /* 0x00000008ff087299 */ /* 0x008fc4000801160b */
[----:B------:R-:W-:Y:S02]  /*51d0*/  USHF.R.U32.HI UR5, URZ, UR5, UR7 ;  /* 0x00000005ff057299 */ /* 0x000fe40008011607 */
[----:B------:R-:W-:Y:S02]  /*51e0*/  USEL UR8, UR47, UR8, !UP0 ;  /* 0x000000082f087287 */ /* 0x000fe4000c000000 */
[----:B------:R-:W-:-:S04]  /*51f0*/  USEL UR5, UR48, UR5, !UP1 ;  /* 0x0000000530057287 */ /* 0x000fc8000c800000 */
[----:B------:R-:W-:Y:S02]  /*5200*/  UIADD3 UR4, UPT, UPT, UR5, -UR8, URZ ;  /* 0x8000000805047290 */ /* 0x000fe4000fffe0ff */
[----:B------:R-:W-:Y:S02]  /*5210*/  UIADD3 UR5, UPT, UPT, -UR5, UR8, URZ ;  /* 0x0000000805057290 */ /* 0x000fe4000fffe1ff */
[----:B------:R-:W-:Y:S02]  /*5220*/  UIMAD UR47, UR4, UR6, UR47 ;  /* 0x00000006042f72a4 */ /* 0x000fe4000f8e022f */
[----:B------:R-:W-:-:S12]  /*5230*/  UIMAD UR48, UR5, UR9, UR48 ;  /* 0x00000009053072a4 */ /* 0x000fd8000f8e0230 */
.L_x_90:
[----:B------:R-:W-:-:S09]  /*5240*/  ULOP3.LUT UP0, URZ, UR41, 0x1b0, URZ, 0xc0, !UPT ;  /* 0x000001b029ff7892 */ /* 0x000fd2000f80c0ff */
[----:B------:R-:W-:Y:S05]  /*5250*/  BRA.U !UP0, `(.L_x_91) ;  /* 0x0000000108407547 */ /* 0x000fea000b800000 */
[----:B------:R-:W-:Y:S01]  /*5260*/  MOV R2, 0x0 ;  /* 0x0000000000027802 */ /* 0x000fe20000000f00 */
[----:B------:R-:W1:Y:S01]  /*5270*/  LDCU.64 UR8, c[0x4][0x80] ;  /* 0x01001000ff0877ac */ /* 0x000e620008000a00 */
[----:B------:R-:W-:Y:S02]  /*5280*/  HFMA2 R12, -RZ, RZ, 0, 5.9604644775390625e-08 ;  /* 0x00000001ff0c7431 */ /* 0x000fe400000001ff */
[----:B------:R-:W-:Y:S01]  /*5290*/  IMAD.MOV.U32 R8, RZ, RZ, 0x70 ;  /* 0x00000070ff087424 */ /* 0x000fe200078e00ff */
[----:B------:R-:W2:Y:S01]  /*52a0*/  LDCU.64 UR6, c[0x4][0x88] ;  /* 0x01001100ff0677ac */ /* 0x000ea20008000a00 */
[----:B------:R-:W3:Y:S01]  /*52b0*/  LDC.64 R2, c[0x4][R2] ;  /* 0x0100000002027b82 */ /* 0x000ee20000000a00 */
[----:B------:R-:W-:Y:S01]  /*52c0*/  IMAD.MOV.U32 R13, RZ, RZ, RZ ;  /* 0x000000ffff0d7224 */ /* 0x000fe200078e00ff */
[----:B------:R-:W4:Y:S01]  /*52d0*/  LDCU.64 UR4, c[0x4][0x8] ;  /* 0x01000100ff0477ac */ /* 0x000f220008000a00 */
[----:B-1----:R-:W-:Y:S01]  /*52e0*/  IMAD.U32 R4, RZ, RZ, UR8 ;  /* 0x00000008ff047e24 */ /* 0x002fe2000f8e00ff */
[----:B------:R-:W-:Y:S01]  /*52f0*/  MOV R5, UR9 ;  /* 0x0000000900057c02 */ /* 0x000fe20008000f00 */
[----:B--2---:R-:W-:Y:S01]  /*5300*/  IMAD.U32 R6, RZ, RZ, UR6 ;  /* 0x00000006ff067e24 */ /* 0x004fe2000f8e00ff */
[----:B------:R-:W-:Y:S01]  /*5310*/  MOV R7, UR7 ;  /* 0x0000000700077c02 */ /* 0x000fe20008000f00 */
[----:B----4-:R-:W-:Y:S01]  /*5320*/  IMAD.U32 R10, RZ, RZ, UR4 ;  /* 0x00000004ff0a7e24 */ /* 0x010fe2000f8e00ff */
[----:B------:R-:W-:-:S02]  /*5330*/  MOV R11, UR5 ;  /* 0x00000005000b7c02 */ /* 0x000fc40008000f00 */
[----:B------:R-:W-:-:S07]  /*5340*/  LEPC R20, `(.L_x_91) ;  /* 0x000000001014794e */ /* 0x000fce0000000000 */
[----:B---3-5:R-:W-:Y:S05]  /*5350*/  CALL.ABS.NOINC R2 ;  /* 0x0000000002007343 */ /* 0x028fea0003c00000 */
.L_x_91:
        /* <DEDUP_REMOVED lines=18> */
.L_x_92:
[----:B------:R-:W1:Y:S02]  /*5480*/  LDC.64 R4, c[0x0][0x890] ;  /* 0x00022400ff047b82 */ /* 0x000e640000000a00 */
[----:B-1----:R-:W-:-:S04]  /*5490*/  ISETP.NE.U32.AND P4, PT, R4, RZ, PT ;  /* 0x000000ff0400720c */ /* 0x002fc80003f85070 */
[----:B------:R-:W-:-:S13]  /*54a0*/  ISETP.NE.AND.EX P4, PT, R5, RZ, PT, P4 ;  /* 0x000000ff0500720c */ /* 0x000fda0003f85340 */
[----:B------:R-:W-:Y:S05]  /*54b0*/  @!P4 BRA `(.L_x_93) ;  /* 0x000000000034c947 */ /* 0x000fea0003800000 */
[----:B------:R-:W1:Y:S02]  /*54c0*/  LDCU.64 UR4, c[0x0][0x888] ;  /* 0x00011100ff0477ac */ /* 0x000e640008000a00 */
[----:B-1----:R-:W-:-:S04]  /*54d0*/  UISETP.NE.U32.AND UP0, UPT, UR4, URZ, UPT ;  /* 0x000000ff0400728c */ /* 0x002fc8000bf05070 */
[----:B------:R-:W-:-:S09]  /*54e0*/  UISETP.NE.AND.EX UP0, UPT, UR5, URZ, UPT, UP0 ;  /* 0x000000ff0500728c */ /* 0x000fd2000bf05300 */
[----:B------:R-:W-:Y:S05]  /*54f0*/  BRA.U !UP0, `(.L_x_94) ;  /* 0x0000000108187547 */ /* 0x000fea000b800000 */
[----:B------:R-:W1:Y:S01]  /*5500*/  LDC.64 R2, c[0x0][0x888] ;  /* 0x00022200ff027b82 */ /* 0x000e620000000a00 */
[----:B------:R-:W-:-:S04]  /*5510*/  IMAD R0, R4, UR36, RZ ;  /* 0x0000002404007c24 */ /* 0x000fc8000f8e02ff */
[----:B-1----:R-:W-:-:S05]  /*5520*/  IMAD.WIDE R2, R0, 0x4, R2 ;  /* 0x0000000400027825 */ /* 0x002fca00078e0202 */
[----:B-----5:R1:W5:Y:S01]  /*5530*/  LDG.E R175, desc[UR42][R2.64] ;  /* 0x0000002a02af7981 */ /* 0x020362000c1e1900 */
[----:B------:R-:W-:Y:S01]  /*5540*/  MOV R236, 0x1 ;  /* 0x0000000100ec7802 */ /* 0x000fe20000000f00 */
[----:B------:R-:W-:Y:S06]  /*5550*/  BRA `(.L_x_93) ;  /* 0x00000000000c7947 */ /* 0x000fec0003800000 */
.L_x_94:
[----:B------:R-:W1:Y:S01]  /*5560*/  LDCU UR4, c[0x0][0x880] ;  /* 0x00011000ff0477ac */ /* 0x000e620008000800 */
[----:B------:R-:W-:Y:S01]  /*5570*/  HFMA2 R236, -RZ, RZ, 0, 5.9604644775390625e-08 ;  /* 0x00000001ffec7431 */ /* 0x000fe200000001ff */
[----:B-1---5:R-:W-:Y:S02]  /*5580*/  MOV R175, UR4 ;  /* 0x0000000400af7c02 */ /* 0x022fe40008000f00 */
.L_x_93:
[----:B-1----:R-:W1:Y:S02]  /*5590*/  LDC.64 R2, c[0x0][0x8b0] ;  /* 0x00022c00ff027b82 */ /* 0x002e640000000a00 */
        /* <DEDUP_REMOVED lines=11> */
[----:B------:R-:W-:Y:S05]  /*5650*/  BRA `(.L_x_95) ;  /* 0x0000000000087947 */ /* 0x000fea0003800000 */
.L_x_96:
[----:B------:R-:W1:Y:S02]  /*5660*/  LDCU UR4, c[0x0][0x8a0] ;  /* 0x00011400ff0477ac */ /* 0x000e640008000800 */
[----:B-1---5:R-:W-:Y:S02]  /*5670*/  MOV R133, UR4 ;  /* 0x0000000400857c02 */ /* 0x022fe40008000f00 */
.L_x_95:
[----:B------:R-:W-:Y:S01]  /*5680*/  PLOP3.LUT P0, PT, PT, PT, PT, 0x8, 0x80 ;  /* 0x000000000080781c */ /* 0x000fe20003f0e170 */
[----:B------:R-:W-:Y:S01]  /*5690*/  UISETP.NE.AND UP0, UPT, UR53, URZ, UPT ;  /* 0x000000ff3500728c */ /* 0x000fe2000bf05270 */
[----:B------:R-:W-:-:S11]  /*56a0*/  LOP3.LUT R251, R251, 0xffffffef, RZ, 0xc0, !PT ;  /* 0xffffffeffbfb7812 */ /* 0x000fd600078ec0ff */
[----:B------:R-:W-:Y:S01]  /*56b0*/  @P0 LOP3.LUT R251, R251, 0x10, RZ, 0xfc, !PT ;  /* 0x00000010fbfb0812 */ /* 0x000fe200078efcff */
[----:B------:R-:W-:Y:S06]  /*56c0*/  BRA.U !UP0, `(.L_x_97) ;  /* 0x0000000108447547 */ /* 0x000fec000b800000 */
[----:B------:R-:W-:Y:S02]  /*56d0*/  ISETP.NE.U32.AND P0, PT, R4, RZ, PT ;  /* 0x000000ff0400720c */ /* 0x000fe40003f05070 */
[----:B------:R-:W-:Y:S02]  /*56e0*/  LOP3.LUT R251, R251, 0xffffffef, RZ, 0xc0, !PT ;  /* 0xffffffeffbfb7812 */ /* 0x000fe400078ec0ff */
[----:B------:R-:W-:-:S13]  /*56f0*/  ISETP.NE.AND.EX P0, PT, R5, RZ, PT, P0 ;  /* 0x000000ff0500720c */ /* 0x000fda0003f05300 */
[----:B-----5:R-:W-:-:S13]  /*5700*/  @!P0 FSETP.EQ.AND P1, PT, R175, RZ, PT ;  /* 0x000000ffaf00820b */ /* 0x020fda0003f22000 */
[----:B------:R-:W-:Y:S01]  /*5710*/  @P1 LOP3.LUT R251, R251, 0x10, RZ, 0xfc, !PT ;  /* 0x00000010fbfb1812 */ /* 0x000fe200078efcff */
[----:B------:R-:W-:Y:S06]  /*5720*/  @!P0 BRA `(.L_x_97) ;  /* 0x00000000002c8947 */ /* 0x000fec0003800000 */
[----:B------:R-:W2:Y:S01]  /*5730*/  LDCU.64 UR4, c[0x0][0x888] ;  /* 0x00011100ff0477ac */ /* 0x000ea20008000a00 */
[----:B------:R-:W-:Y:S02]  /*5740*/  LOP3.LUT P1, RZ, R236, 0xff, RZ, 0xc0, !PT ;  /* 0x000000ffecff7812 */ /* 0x000fe4000782c0ff */
[----:B------:R-:W-:Y:S02]  /*5750*/  FSETP.NEU.AND P0, PT, R175, RZ, PT ;  /* 0x000000ffaf00720b */ /* 0x000fe40003f0d000 */
[----:B------:R-:W-:Y:S02]  /*5760*/  LOP3.LUT R251, R251, 0xffffffef, RZ, 0xc0, !PT ;  /* 0xffffffeffbfb7812 */ /* 0x000fe400078ec0ff */
[----:B------:R-:W-:Y:S02]  /*5770*/  SEL R0, RZ, 0xffffffff, P0 ;  /* 0xffffffffff007807 */ /* 0x000fe40000000000 */
[----:B--2---:R-:W-:-:S04]  /*5780*/  ISETP.NE.U32.AND P2, PT, RZ, UR4, PT ;  /* 0x00000004ff007c0c */ /* 0x004fc8000bf45070 */
[----:B------:R-:W-:-:S04]  /*5790*/  ISETP.NE.AND.EX P2, PT, RZ, UR5, PT, P2 ;  /* 0x00000005ff007c0c */ /* 0x000fc8000bf45320 */
[----:B------:R-:W-:-:S04]  /*57a0*/  @!P1 SEL R0, RZ, 0xffffffff, P2 ;  /* 0xffffffffff009807 */ /* 0x000fc80001000000 */
[----:B------:R-:W-:-:S04]  /*57b0*/  LOP3.LUT R0, R0, 0x1, RZ, 0xc0, !PT ;  /* 0x0000000100007812 */ /* 0x000fc800078ec0ff */
[----:B------:R-:W-:-:S13]  /*57c0*/  ISETP.EQ.U32.AND P0, PT, R0, 0x1, PT ;  /* 0x000000010000780c */ /* 0x000fda0003f02070 */
[----:B------:R-:W-:-:S07]  /*57d0*/  @P0 LOP3.LUT R251, R251, 0x10, RZ, 0xfc, !PT ;  /* 0x00000010fbfb0812 */ /* 0x000fce00078efcff */
.L_x_97:
[C---:B------:R-:W-:Y:S01]  /*57e0*/  LOP3.LUT P5, RZ, R251.reuse, 0x10, RZ, 0xc0, !PT ;  /* 0x00000010fbff7812 */ /* 0x040fe200078ac0ff */
[----:B------:R-:W2:Y:S01]  /*57f0*/  LDCU.64 UR4, c[0x0][0x888] ;  /* 0x00011100ff0477ac */ /* 0x000ea20008000a00 */
[----:B------:R-:W-:Y:S01]  /*5800*/  LOP3.LUT R251, R251, 0xfffffff7, RZ, 0xc0, !PT ;  /* 0xfffffff7fbfb7812 */ /* 0x000fe200078ec0ff */
[----:B------:R-:W-:Y:S01]  /*5810*/  IMAD.MOV.U32 R241, RZ, RZ, 0x1 ;  /* 0x00000001fff17424 */ /* 0x000fe200078e00ff */
[----:B-----5:R-:W-:Y:S01]  /*5820*/  FSETP.NEU.AND P3, PT, R175, RZ, PT ;  /* 0x000000ffaf00720b */ /* 0x020fe20003f6d000 */
[----:B------:R-:W-:Y:S01]  /*5830*/  IMAD.SHL.U32 R238, R238, 0x80, RZ ;  /* 0x00000080eeee7824 */ /* 0x000fe200078e00ff */
[----:B------:R-:W-:Y:S01]  /*5840*/  CS2R R230, SRZ ;  /* 0x0000000000e67805 */ /* 0x000fe2000001ff00 */
[----:B------:R-:W-:Y:S01]  /*5850*/  IMAD.SHL.U32 R237, R237, 0x80, RZ ;  /* 0x00000080eded7824 */ /* 0x000fe200078e00ff */
[----:B------:R-:W-:Y:S01]  /*5860*/  CS2R R228, SRZ ;  /* 0x0000000000e47805 */ /* 0x000fe2000001ff00 */
[----:B------:R-:W-:Y:S01]  /*5870*/  IMAD R129, R131, 0x80, R132 ;  /* 0x0000008083817824 */ /* 0x000fe200078e0284 */
[----:B------:R-:W-:Y:S01]  /*5880*/  CS2R R226, SRZ ;  /* 0x0000000000e27805 */ /* 0x000fe2000001ff00 */
[----:B------:R-:W-:Y:S01]  /*5890*/  IMAD.MOV.U32 R130, RZ, RZ, RZ ;  /* 0x000000ffff827224 */ /* 0x000fe200078e00ff */
[----:B------:R-:W-:-:S02]  /*58a0*/  CS2R R224, SRZ ;  /* 0x0000000000e07805 */ /* 0x000fc4000001ff00 */
[----:B-1----:R-:W-:Y:S01]  /*58b0*/  @!P5 LEA R2, R243, UR44, 0x3 ;  /* 0x0000002cf302dc11 */ /* 0x002fe2000f8e18ff */
[----:B------:R-:W-:Y:S01]  /*58c0*/  IMAD.MOV.U32 R240, RZ, RZ, R242 ;  /* 0x000000fffff07224 */ /* 0x000fe200078e00f2 */
[----:B------:R-:W-:Y:S01]  /*58d0*/  @!P5 SHF.L.U32 R0, R242, 0x1f, RZ ;  /* 0x0000001ff200d819 */ /* 0x000fe200000006ff */
[----:B------:R-:W-:Y:S01]  /*58e0*/  IMAD.MOV.U32 R239, RZ, RZ, R243 ;  /* 0x000000ffffef7224 */ /* 0x000fe200078e00f3 */
[----:B------:R-:W-:Y:S02]  /*58f0*/  CS2R R222, SRZ ;  /* 0x0000000000de7805 */ /* 0x000fe4000001ff00 */
[----:B------:R-:W-:Y:S01]  /*5900*/  CS2R R220, SRZ ;  /* 0x0000000000dc7805 */ /* 0x000fe2000001ff00 */
[----:B------:R1:W3:Y:S01]  /*5910*/  @!P5 SYNCS.PHASECHK.TRANS64.TRYWAIT P0, [R2+URZ+0xc0], R0 ;  /* 0x0000c0000200d5a7 */ /* 0x0002e200080011ff */
[----:B--2---:R-:W-:Y:S02]  /*5920*/  ISETP.NE.U32.AND P1, PT, RZ, UR4, PT ;  /* 0x00000004ff007c0c */ /* 0x004fe4000bf25070 */
[----:B------:R-:W-:-:S02]  /*5930*/  CS2R R218, SRZ ;  /* 0x0000000000da7805 */ /* 0x000fc4000001ff00 */
[----:B------:R-:W-:Y:S02]  /*5940*/  CS2R R216, SRZ ;  /* 0x0000000000d87805 */ /* 0x000fe4000001ff00 */
[----:B------:R-:W-:Y:S02]  /*5950*/  ISETP.NE.AND.EX P1, PT, RZ, UR5, PT, P1 ;  /* 0x00000005ff007c0c */ /* 0x000fe4000bf25310 */
[----:B-1----:R-:W-:Y:S02]  /*5960*/  LEA R2, R131, UR44, 0x3 ;  /* 0x0000002c83027c11 */ /* 0x002fe4000f8e18ff */
[----:B------:R-:W-:-:S04]  /*5970*/  SHF.L.U32 R0, R244, 0x1f, RZ ;  /* 0x0000001ff4007819 */ /* 0x000fc800000006ff */
[----:B------:R1:W2:Y:S02]  /*5980*/  SYNCS.PHASECHK.TRANS64.TRYWAIT P2, [R2+URZ+0x110], R0 ;  /* 0x00011000020075a7 */ /* 0x0002a400080411ff */
[----:B-1----:R-:W-:Y:S02]  /*5990*/  SEL R0, RZ, 0xffffffff, P3 ;  /* 0xffffffffff007807 */ /* 0x002fe40001800000 */
[----:B------:R-:W-:Y:S02]  /*59a0*/  SEL R2, RZ, 0xffffffff, P1 ;  /* 0xffffffffff027807 */ /* 0x000fe40000800000 */
[----:B------:R-:W-:Y:S02]  /*59b0*/  PLOP3.LUT P1, PT, PT, PT, PT, 0x80, 0x8 ;  /* 0x000000000008781c */ /* 0x000fe40003f2f070 */
[----:B---3--:R-:W-:Y:S02]  /*59c0*/  @!P5 SEL R241, RZ, 0x1, !P0 ;  /* 0x00000001fff1d807 */ /* 0x008fe40004000000 */
[----:B--2---:R-:W-:-:S02]  /*59d0*/  @P2 LOP3.LUT R251, R251, 0x8, RZ, 0xfc, !PT ;  /* 0x00000008fbfb2812 */ /* 0x004fc400078efcff */
[----:B------:R-:W-:Y:S02]  /*59e0*/  LOP3.LUT P2, RZ, R236, 0xff, RZ, 0xc0, !PT ;  /* 0x000000ffecff7812 */ /* 0x000fe4000784c0ff */
[----:B------:R-:W-:Y:S02]  /*59f0*/  LOP3.LUT R251, R251, 0xfffffffe, RZ, 0xc0, !PT ;  /* 0xfffffffefbfb7812 */ /* 0x000fe400078ec0ff */
[----:B------:R-:W-:-:S04]  /*5a00*/  @P4 SEL R0, R2, R0, !P2 ;  /* 0x0000000002004207 */ /* 0x000fc80005000000 */
[----:B------:R-:W-:-:S04]  /*5a10*/  LOP3.LUT R0, R0, 0x1, RZ, 0xc0, !PT ;  /* 0x0000000100007812 */ /* 0x000fc800078ec0ff */
[----:B------:R-:W-:-:S13]  /*5a20*/  ISETP.NE.U32.AND P2, PT, R0, 0x1, PT ;  /* 0x000000010000780c */ /* 0x000fda0003f45070 */
[----:B------:R-:W-:Y:S02]  /*5a30*/  @P2 LOP3.LUT R251, R251, 0x1, RZ, 0xfc, !PT ;  /* 0x00000001fbfb2812 */ /* 0x000fe400078efcff */
[----:B------:R-:W-:Y:S02]  /*5a40*/  PLOP3.LUT P2, PT, PT, PT, PT, 0x8, 0x80 ;  /* 0x000000000080781c */ /* 0x000fe40003f4e170 */
[----:B------:R-:W-:-:S11]  /*5a50*/  LOP3.LUT R251, R251, 0xfffffffb, RZ, 0xc0, !PT ;  /* 0xfffffffbfbfb7812 */ /* 0x000fd600078ec0ff */
[----:B------:R-:W-:-:S07]  /*5a60*/  @P2 LOP3.LUT R251, R251, 0x4, RZ, 0xfc, !PT ;  /* 0x00000004fbfb2812 */ /* 0x000fce00078efcff */
.L_x_304:
[C---:B------:R-:W-:Y:S01]  /*5a70*/  LOP3.LUT P0, RZ, R251.reuse, 0x10, RZ, 0xc0, !PT ;  /* 0x00000010fbff7812 */ /* 0x040fe2000780c0ff */
[----:B------:R-:W-:Y:S05]  /*5a80*/  YIELD ;  /* 0x0000000000007946 */ /* 0x000fea0003800000 */
[----:B------:R-:W-:Y:S01]  /*5a90*/  LOP3.LUT R251, R251, 0xfffffffd, RZ, 0xc0, !PT ;  /* 0xfffffffdfbfb7812 */ /* 0x000fe200078ec0ff */
[----:B------:R-:W-:Y:S03]  /*5aa0*/  BSSY B1, `(.L_x_98) ;  /* 0x000002a000017945 */ /* 0x000fe60003800000 */
[----:B------:R-:W-:Y:S03]  /*5ab0*/  @P1 LOP3.LUT R251, R251, 0x2, RZ, 0xfc, !PT ;  /* 0x00000002fbfb1812 */ /* 0x000fe600078efcff */
[----:B------:R-:W-:Y:S05]  /*5ac0*/  @P0 BRA `(.L_x_99) ;  /* 0x00000000009c0947 */ /* 0x000fea0003800000 */
[----:B------:R-:W-:Y:S01]  /*5ad0*/  LOP3.LUT P2, RZ, R251, 0x1, RZ, 0xc0, !PT ;  /* 0x00000001fbff7812 */ /* 0x000fe2000784c0ff */
[----:B------:R-:W-:Y:S01]  /*5ae0*/  BSSY B0, `(.L_x_100) ;  /* 0x000000b000007945 */ /* 0x000fe20003800000 */
[----:B------:R-:W-:Y:S11]  /*5af0*/  ISETP.NE.AND P0, PT, R241, RZ, PT ;  /* 0x000000fff100720c */ /* 0x000ff60003f05270 */
[----:B------:R-:W-:Y:S05]  /*5b00*/  @P2 LEA R6, R243, R246, 0xd ;  /* 0x000000f6f3062211 */ /* 0x000fea00078e68ff */
[--C-:B------:R-:W-:Y:S02]  /*5b10*/  @P2 IMAD R5, R248, -0x10, R6.reuse ;  /* 0xfffffff0f8052824 */ /* 0x100fe400078e0206 */
[----:B------:R-:W-:Y:S03]  /*5b20*/  @P2 IMAD R4, R247, -0x10, R6 ;  /* 0xfffffff0f7042824 */ /* 0x000fe600078e0206 */
[----:B------:R-:W-:Y:S01]  /*5b30*/  @P2 LEA R3, R245, R5, 0x4 ;  /* 0x00000005f5032211 */ /* 0x000fe200078e20ff */
[----:B------:R-:W-:Y:S06]  /*5b40*/  @P0 BRA `(.L_x_101) ;  /* 0x0000000000100947 */ /* 0x000fec0003800000 */
[----:B------:R-:W-:Y:S02]  /*5b50*/  LEA R2, R243, UR44, 0x3 ;  /* 0x0000002cf3027c11 */ /* 0x000fe4000f8e18ff */
[----:B------:R-:W-:Y:S04]  /*5b60*/  SHF.L.U32 R0, R242, 0x1f, RZ ;  /* 0x0000001ff2007819 */ /* 0x000fe800000006ff */
[----:B------:R-:W1:Y:S02]  /*5b70*/  SYNCS.PHASECHK.TRANS64.TRYWAIT P0, [R2+URZ+0xc0], R0 ;  /* 0x0000c000020075a7 */ /* 0x000e6400080011ff */
[----:B-1----:R-:W-:Y:S05]  /*5b80*/  @!P0 BRA `(.L_x_102) ;  /* 0x0000008800348947 */ /* 0x002fea0003800000 */
.L_x_101:
[----:B------:R-:W-:Y:S05]  /*5b90*/  BSYNC B0 ;  /* 0x0000000000007941 */ /* 0x000fea0003800000 */
.L_x_100:
[----:B------:R-:W-:Y:S01]  /*5ba0*/  LOP3.LUT P0, RZ, R251, 0x1, RZ, 0xc0, !PT ;  /* 0x00000001fbff7812 */ /* 0x000fe2000780c0ff */
[----:B-1----:R-:W-:Y:S01]  /*5bb0*/  IMAD.U32 R0, RZ, RZ, UR38 ;  /* 0x00000026ff007e24 */ /* 0x002fe2000f8e00ff */
[C---:B------:R-:W-:Y:S01]  /*5bc0*/  LEA R2, R239.reuse, UR44, 0x3 ;  /* 0x0000002cef027c11 */ /* 0x040fe2000f8e18ff */
[----:B------:R-:W-:Y:S02]  /*5bd0*/  VIADD R239, R239, 0x1 ;  /* 0x00000001efef7836 */ /* 0x000fe40000000000 */
[----:B------:R-:W-:Y:S02]  /*5be0*/  VIADD R243, R243, 0x1 ;  /* 0x00000001f3f37836 */ /* 0x000fe40000000000 */
[----:B------:R-:W-:Y:S01]  /*5bf0*/  VIADD R2, R2, 0xd0 ;  /* 0x000000d002027836 */ /* 0x000fe20000000000 */
[C---:B------:R-:W-:Y:S04]  /*5c00*/  ISETP.NE.AND P1, PT, R239.reuse, 0x2, PT ;  /* 0x00000002ef00780c */ /* 0x040fe80003f25270 */
[----:B------:R-:W-:Y:S01]  /*5c10*/  PRMT R0, R0, 0x654, R2 ;  /* 0x0000065400007816 */ /* 0x000fe20000000002 */
[----:B------:R1:W2:Y:S01]  /*5c20*/  @P0 LDS.128 R216, [R6] ;  /* 0x0000000006d80984 */ /* 0x0002a20000000c00 */
[----:B------:R-:W-:Y:S02]  /*5c30*/  SEL R2, RZ, 0x1, P1 ;  /* 0x00000001ff027807 */ /* 0x000fe40000800000 */
[----:B------:R-:W-:Y:S01]  /*5c40*/  SEL R239, R239, RZ, P1 ;  /* 0x000000ffefef7207 */ /* 0x000fe20000800000 */
[----:B------:R1:W3:Y:S01]  /*5c50*/  @P0 LDS.128 R224, [R4+0x20] ;  /* 0x0000200004e00984 */ /* 0x0002e20000000c00 */
[----:B------:R-:W-:Y:S03]  /*5c60*/  LOP3.LUT R240, R240, R2, RZ, 0x3c, !PT ;  /* 0x00000002f0f07212 */ /* 0x000fe600078e3cff */
[----:B------:R1:W4:Y:S04]  /*5c70*/  @P0 LDS.128 R220, [R5+0x10] ;  /* 0x0000100005dc0984 */ /* 0x0003280000000c00 */
[----:B------:R1:W1:Y:S01]  /*5c80*/  @P0 LDS.128 R228, [R3+0x10] ;  /* 0x0000100003e40984 */ /* 0x0002620000000c00 */
[C---:B------:R-:W-:Y:S01]  /*5c90*/  ISETP.NE.AND P0, PT, R243.reuse, 0x2, PT ;  /* 0x00000002f300780c */ /* 0x040fe20003f05270 */
[----:B------:R-:W-:Y:S01]  /*5ca0*/  @!PT LDS RZ, [RZ] ;  /* 0x00000000fffff984 */ /* 0x000fe20000000800 */
[----:B------:R-:W-:Y:S01]  /*5cb0*/  @!PT LDS RZ, [RZ] ;  /* 0x00000000fffff984 */ /* 0x000fe20000000800 */
[----:B------:R-:W-:Y:S01]  /*5cc0*/  @!PT LDS RZ, [RZ] ;  /* 0x00000000fffff984 */ /* 0x000fe20000000800 */
[----:B------:R-:W-:Y:S01]  /*5cd0*/  @!PT LDS RZ, [RZ] ;  /* 0x00000000fffff984 */ /* 0x000fe20000000800 */
[----:B------:R5:W-:Y:S06]  /*5ce0*/  MEMBAR.ALL.CTA ;  /* 0x0000000000007992 */ /* 0x000bec0000008000 */
[----:B-----5:R-:W5:Y:S01]  /*5cf0*/  FENCE.VIEW.ASYNC.S ;  /* 0x00000000000073c6 */ /* 0x020f620000000000 */
[----:B------:R-:W-:Y:S01]  /*5d00*/  SEL R243, R243, RZ, P0 ;  /* 0x000000fff3f37207 */ /* 0x000fe20000000000 */
[----:B-----5:R5:W-:Y:S02]  /*5d10*/  SYNCS.ARRIVE.TRANS64.RED.A1T0 RZ, [R0+URZ], RZ ;  /* 0x000000ff00ff79a7 */ /* 0x020be400081004ff */
[----:B-----5:R-:W-:Y:S04]  /*5d20*/  SEL R0, RZ, 0x1, P0 ;  /* 0x00000001ff007807 */ /* 0x020fe80000000000 */
[----:B--234-:R-:W-:Y:S02]  /*5d30*/  LOP3.LUT R242, R242, R0, RZ, 0x3c, !PT ;  /* 0x00000000f2f27212 */ /* 0x01cfe400078e3cff */
.L_x_99:
[----:B------:R-:W-:Y:S05]  /*5d40*/  BSYNC B1 ;  /* 0x0000000000017941 */ /* 0x000fea0003800000 */
.L_x_98:
[----:B------:R-:W-:Y:S01]  /*5d50*/  LOP3.LUT P1, RZ, R251, 0x8, RZ, 0xc0, !PT ;  /* 0x00000008fbff7812 */ /* 0x000fe2000782c0ff */
[----:B------:R-:W-:Y:S01]  /*5d60*/  IMAD.IADD R2, R129, 0x1, R130 ;  /* 0x0000000181027824 */ /* 0x000fe200078e0282 */
[----:B------:R-:W-:Y:S01]  /*5d70*/  LOP3.LUT P0, RZ, R251, 0x4, RZ, 0xc0, !PT ;  /* 0x00000004fbff7812 */ /* 0x000fe2000780c0ff */
[----:B------:R-:W-:Y:S01]  /*5d80*/  BSSY B0, `(.L_x_103) ;  /* 0x0000009000007945 */ /* 0x000fe20003800000 */
[----:B------:R-:W-:Y:S02]  /*5d90*/  LEA R174, R131, UR44, 0x3 ;  /* 0x0000002c83ae7c11 */ /* 0x000fe4000f8e18ff */
[----:B------:R-:W-:Y:S02]  /*5da0*/  PLOP3.LUT P1, PT, P0, P1, PT, 0xf8, 0x8f ;  /* 0x00000000008f781c */ /* 0x000fe40000723f70 */
[----:B------:R-:W-:Y:S04]  /*5db0*/  SHF.R.U32.HI R0, RZ, 0x15, R2 ;  /* 0x00000015ff007819 */ /* 0x000fe80000011602 */
[----:B------:R-:W-:Y:S07]  /*5dc0*/  LOP3.LUT P0, RZ, R0, 0x3, R250, 0x48, !PT ;  /* 0x0000000300ff7812 */ /* 0x000fee00078048fa */
[----:B------:R-:W-:Y:S06]  /*5dd0*/  @P1 BRA `(.L_x_104) ;  /* 0x00000000000c1947 */ /* 0x000fec0003800000 */
[----:B------:R-:W-:Y:S04]  /*5de0*/  SHF.L.U32 R0, R244, 0x1f, RZ ;  /* 0x0000001ff4007819 */ /* 0x000fe800000006ff */
[----:B------:R-:W2:Y:S02]  /*5df0*/  SYNCS.PHASECHK.TRANS64.TRYWAIT P1, [R174+URZ+0x110], R0 ;  /* 0x00011000ae0075a7 */ /* 0x000ea400080211ff */
[----:B--2---:R-:W-:Y:S05]  /*5e00*/  @!P1 BRA `(.L_x_105) ;  /* 0x0000008400a89947 */ /* 0x004fea0003800000 */
.L_x_104:
[----:B------:R-:W-:Y:S05]  /*5e10*/  BSYNC B0 ;  /* 0x0000000000007941 */ /* 0x000fea0003800000 */
.L_x_103:
[----:B------:R-:W-:Y:S05]  /*5e20*/  @!P0 BRA `(.L_x_106) ;  /* 0x0000000000408947 */ /* 0x000fea0003800000 */
[----:B------:R-:W1:Y:S01]  /*5e30*/  LDCU.64 UR8, c[0x4][0x70] ;  /* 0x01000e00ff0877ac */ /* 0x000e620008000a00 */
[----:B------:R-:W-:Y:S01]  /*5e40*/  MOV R15, 0x0 ;  /* 0x00000000000f7802 */ /* 0x000fe20000000f00 */
[----:B------:R-:W-:Y:S02]  /*5e50*/  HFMA2 R12, -RZ, RZ, 0, 5.9604644775390625e-08 ;  /* 0x00000001ff0c7431 */ /* 0x000fe400000001ff */
[----:B------:R-:W-:Y:S02]  /*5e60*/  IMAD.MOV.U32 R8, RZ, RZ, 0x192 ;  /* 0x00000192ff087424 */ /* 0x000fe400078e00ff */
[----:B------:R-:W-:Y:S01]  /*5e70*/  IMAD.MOV.U32 R13, RZ, RZ, RZ ;  /* 0x000000ffff0d7224 */ /* 0x000fe200078e00ff */
[----:B------:R-:W3:Y:S01]  /*5e80*/  LDCU.64 UR6, c[0x4][0x78] ;  /* 0x01000f00ff0677ac */ /* 0x000ee20008000a00 */
[----:B------:R-:W4:Y:S01]  /*5e90*/  LDC.64 R14, c[0x4][R15] ;  /* 0x010000000f0e7b82 */ /* 0x000f220000000a00 */
[----:B------:R-:W5:Y:S01]  /*5ea0*/  LDCU.64 UR4, c[0x4][0x10] ;  /* 0x01000200ff0477ac */ /* 0x000f620008000a00 */
[----:B-1----:R-:W-:Y:S01]  /*5eb0*/  MOV R5, UR9 ;  /* 0x0000000900057c02 */ /* 0x002fe20008000f00 */
[----:B------:R-:W-:Y:S01]  /*5ec0*/  IMAD.U32 R4, RZ, RZ, UR8 ;  /* 0x00000008ff047e24 */ /* 0x000fe2000f8e00ff */
[----:B---3--:R-:W-:Y:S01]  /*5ed0*/  MOV R7, UR7 ;  /* 0x0000000700077c02 */ /* 0x008fe20008000f00 */
[----:B------:R-:W-:Y:S01]  /*5ee0*/  IMAD.U32 R6, RZ, RZ, UR6 ;  /* 0x00000006ff067e24 */ /* 0x000fe2000f8e00ff */
[----:B-----5:R-:W-:Y:S01]  /*5ef0*/  MOV R11, UR5 ;  /* 0x00000005000b7c02 */ /* 0x020fe20008000f00 */
[----:B------:R-:W-:Y:S02]  /*5f00*/  IMAD.U32 R10, RZ, RZ, UR4 ;  /* 0x00000004ff0a7e24 */ /* 0x000fe4000f8e00ff */
[----:B------:R-:W-:Y:S07]  /*5f10*/  LEPC R20, `(.L_x_106) ;  /* 0x000000001014794e */ /* 0x000fee0000000000 */
[----:B--2-4-:R-:W-:Y:S05]  /*5f20*/  CALL.ABS.NOINC R14 ;  /* 0x000000000e007343 */ /* 0x014fea0003c00000 */
.L_x_106:
[-C--:B--2---:R-:W-:Y:S01]  /*5f30*/  F2FP.F16.E4M3.UNPACK_B R0, R217.reuse ;  /* 0x000000d9ff00723e */ /* 0x084fe200020006ff */
[----:B------:R-:W-:Y:S05]  /*5f40*/  WARPSYNC.ALL ;  /* 0x0000000000007948 */ /* 0x000fea0003800000 */
[--C-:B------:R-:W-:Y:S01]  /*5f50*/  HADD2.F32 R72, -RZ, R0.reuse.H0_H0 ;  /* 0x20000000ff487230 */ /* 0x100fe20000004100 */
[----:B------:R-:W-:Y:S01]  /*5f60*/  R2UR UR4, R2 ;  /* 0x00000000020472ca */ /* 0x000fe200000e0000 */
[----:B------:R-:W-:Y:S01]  /*5f70*/  HADD2.F32 R73, -RZ, R0.H1_H1 ;  /* 0x30000000ff497230 */ /* 0x000fe20000004100 */
[----:B------:R-:W-:Y:S01]  /*5f80*/  F2FP.F16.E4M3.UNPACK_B R0, R218 ;  /* 0x000000daff00723e */ /* 0x000fe200020006ff */
[----:B------:R-:W-:Y:S01]  /*5f90*/  BSSY.RECONVERGENT B1, `(.L_x_107) ;  /* 0x00002f8000017945 */ /* 0x000fe20003800200 */
[----:B------:R-:W-:Y:S02]  /*5fa0*/  F2FP.F16.E4M3.UNPACK_B R2, R217.H1 ;  /* 0x000000d9ff02723e */ /* 0x000fe400030006ff */
[-C--:B-1----:R-:W-:Y:S01]  /*5fb0*/  F2FP.F16.E4M3.UNPACK_B R3, R216.reuse.H1 ;  /* 0x000000d8ff03723e */ /* 0x082fe200030006ff */
[--C-:B------:R-:W-:Y:S01]  /*5fc0*/  HADD2.F32 R76, -RZ, R0.reuse.H0_H0 ;  /* 0x20000000ff4c7230 */ /* 0x100fe20000004100 */
[----:B------:R-:W-:Y:S01]  /*5fd0*/  F2FP.F16.E4M3.UNPACK_B R4, R216 ;  /* 0x000000d8ff04723e */ /* 0x000fe200020006ff */
[----:B------:R-:W-:Y:S01]  /*5fe0*/  HADD2.F32 R77, -RZ, R0.H1_H1 ;  /* 0x30000000ff4d7230 */ /* 0x000fe20000004100 */
[-C--:B------:R-:W-:Y:S01]  /*5ff0*/  F2FP.F16.E4M3.UNPACK_B R0, R219.reuse.H1 ;  /* 0x000000dbff00723e */ /* 0x080fe200030006ff */
[--C-:B------:R-:W-:Y:S01]  /*6000*/  HADD2.F32 R74, -RZ, R2.reuse.H0_H0 ;  /* 0x20000002ff4a7230 */ /* 0x100fe20000004100 */
[----:B------:R-:W-:Y:S01]  /*6010*/  MOV R163, 0x3bbb989d ;  /* 0x3bbb989d00a37802 */ /* 0x000fe20000000f00 */
[----:B------:R-:W-:Y:S01]  /*6020*/  HADD2.F32 R75, -RZ, R2.H1_H1 ;  /* 0x30000002ff4b7230 */ /* 0x000fe20000004100 */
[----:B------:R-:W-:Y:S01]  /*6030*/  F2FP.F16.E4M3.UNPACK_B R2, R219 ;  /* 0x000000dbff02723e */ /* 0x000fe200020006ff */
[--C-:B------:R-:W-:Y:S01]  /*6040*/  HADD2.F32 R82, -RZ, R0.reuse.H0_H0 ;  /* 0x20000000ff527230 */ /* 0x100fe20000004100 */
[----:B------:R-:W-:Y:S01]  /*6050*/  LOP3.LUT P6, RZ, R251, 0x4, RZ, 0xc0, !PT ;  /* 0x00000004fbff7812 */ /* 0x000fe200078cc0ff */
[----:B------:R-:W-:Y:S01]  /*6060*/  HADD2.F32 R83, -RZ, R0.H1_H1 ;  /* 0x30000000ff537230 */ /* 0x000fe20000004100 */
[-C--:B------:R-:W-:Y:S01]  /*6070*/  F2FP.F16.E4M3.UNPACK_B R0, R221.reuse ;  /* 0x000000ddff00723e */ /* 0x080fe200020006ff */
[--C-:B------:R-:W-:Y:S02]  /*6080*/  HADD2.F32 R80, -RZ, R2.reuse.H0_H0 ;  /* 0x20000002ff507230 */ /* 0x100fe40000004100 */
[----:B------:R-:W-:Y:S01]  /*6090*/  HADD2.F32 R81, -RZ, R2.H1_H1 ;  /* 0x30000002ff517230 */ /* 0x000fe20000004100 */
[----:B------:R-:W-:Y:S01]  /*60a0*/  F2FP.F16.E4M3.UNPACK_B R2, R220 ;  /* 0x000000dcff02723e */ /* 0x000fe200020006ff */
[--C-:B------:R-:W-:Y:S02]  /*60b0*/  HADD2.F32 R88, -RZ, R0.reuse.H0_H0 ;  /* 0x20000000ff587230 */ /* 0x100fe40000004100 */
[----:B------:R-:W-:Y:S01]  /*60c0*/  HADD2.F32 R89, -RZ, R0.H1_H1 ;  /* 0x30000000ff597230 */ /* 0x000fe20000004100 */
[----:B------:R-:W-:Y:S01]  /*60d0*/  F2FP.F16.E4M3.UNPACK_B R0, R222 ;  /* 0x000000deff00723e */ /* 0x000fe200020006ff */
[--C-:B------:R-:W-:Y:S02]  /*60e0*/  HADD2.F32 R84, -RZ, R2.reuse.H0_H0 ;  /* 0x20000002ff547230 */ /* 0x100fe40000004100 */
[----:B------:R-:W-:Y:S01]  /*60f0*/  HADD2.F32 R85, -RZ, R2.H1_H1 ;  /* 0x30000002ff557230 */ /* 0x000fe20000004100 */
[----:B------:R-:W-:Y:S01]  /*6100*/  F2FP.F16.E4M3.UNPACK_B R2, R221.H1 ;  /* 0x000000ddff02723e */ /* 0x000fe200030006ff */
[--C-:B------:R-:W-:Y:S01]  /*6110*/  HADD2.F32 R92, -RZ, R0.reuse.H0_H0 ;  /* 0x20000000ff5c7230 */ /* 0x100fe20000004100 */
[----:B------:R-:W-:Y:S01]  /*6120*/  @P6 IADD3 R174, PT, PT, R174, 0x130, RZ ;  /* 0x00000130aeae6810 */ /* 0x000fe20007ffe0ff */
[----:B------:R-:W-:Y:S01]  /*6130*/  HADD2.F32 R93, -RZ, R0.H1_H1 ;  /* 0x30000000ff5d7230 */ /* 0x000fe20000004100 */
[-C--:B------:R-:W-:Y:S01]  /*6140*/  F2FP.F16.E4M3.UNPACK_B R0, R223.reuse.H1 ;  /* 0x000000dfff00723e */ /* 0x080fe200030006ff */
[--C-:B------:R-:W-:Y:S02]  /*6150*/  HADD2.F32 R90, -RZ, R2.reuse.H0_H0 ;  /* 0x20000002ff5a7230 */ /* 0x100fe40000004100 */
[----:B------:R-:W-:Y:S01]  /*6160*/  HADD2.F32 R91, -RZ, R2.H1_H1 ;  /* 0x30000002ff5b7230 */ /* 0x000fe20000004100 */
[----:B------:R-:W-:Y:S01]  /*6170*/  F2FP.F16.E4M3.UNPACK_B R2, R223 ;  /* 0x000000dfff02723e */ /* 0x000fe200020006ff */
[--C-:B------:R-:W-:Y:S02]  /*6180*/  HADD2.F32 R70, -RZ, R3.reuse.H0_H0 ;  /* 0x20000003ff467230 */ /* 0x100fe40000004100 */
[----:B------:R-:W-:Y:S01]  /*6190*/  HADD2.F32 R71, -RZ, R3.H1_H1 ;  /* 0x30000003ff477230 */ /* 0x000fe20000004100 */
[----:B------:R-:W-:Y:S01]  /*61a0*/  F2FP.F16.E4M3.UNPACK_B R3, R218.H1 ;  /* 0x000000daff03723e */ /* 0x000fe200030006ff */
[--C-:B------:R-:W-:Y:S02]  /*61b0*/  HADD2.F32 R99, -RZ, R0.reuse.H1_H1 ;  /* 0x30000000ff637230 */ /* 0x100fe40000004100 */
[----:B------:R-:W-:Y:S01]  /*61c0*/  HADD2.F32 R98, -RZ, R0.H0_H0 ;  /* 0x20000000ff627230 */ /* 0x000fe20000004100 */
[-C--:B------:R-:W-:Y:S01]  /*61d0*/  F2FP.F16.E4M3.UNPACK_B R0, R225.reuse ;  /* 0x000000e1ff00723e */ /* 0x080fe200020006ff */
[--C-:B------:R-:W-:Y:S02]  /*61e0*/  HADD2.F32 R97, -RZ, R2.reuse.H1_H1 ;  /* 0x30000002ff617230 */ /* 0x100fe40000004100 */
[----:B------:R-:W-:Y:S01]  /*61f0*/  HADD2.F32 R96, -RZ, R2.H0_H0 ;  /* 0x20000002ff607230 */ /* 0x000fe20000004100 */
[----:B------:R-:W-:Y:S01]  /*6200*/  F2FP.F16.E4M3.UNPACK_B R2, R224 ;  /* 0x000000e0ff02723e */ /* 0x000fe200020006ff */
[--C-:B------:R-:W-:Y:S02]  /*6210*/  HADD2.F32 R78, -RZ, R3.reuse.H0_H0 ;  /* 0x20000003ff4e7230 */ /* 0x100fe40000004100 */
[----:B------:R-:W-:Y:S01]  /*6220*/  HADD2.F32 R79, -RZ, R3.H1_H1 ;  /* 0x30000003ff4f7230 */ /* 0x000fe20000004100 */
[----:B------:R-:W-:Y:S01]  /*6230*/  F2FP.F16.E4M3.UNPACK_B R3, R220.H1 ;  /* 0x000000dcff03723e */ /* 0x000fe200030006ff */
[--C-:B------:R-:W-:Y:S02]  /*6240*/  HADD2.F32 R105, -RZ, R0.reuse.H1_H1 ;  /* 0x30000000ff697230 */ /* 0x100fe40000004100 */
[----:B------:R-:W-:Y:S01]  /*6250*/  HADD2.F32 R104, -RZ, R0.H0_H0 ;  /* 0x20000000ff687230 */ /* 0x000fe20000004100 */
[----:B------:R-:W-:Y:S01]  /*6260*/  F2FP.F16.E4M3.UNPACK_B R0, R226 ;  /* 0x000000e2ff00723e */ /* 0x000fe200020006ff */
[--C-:B------:R-:W-:Y:S02]  /*6270*/  HADD2.F32 R100, -RZ, R2.reuse.H0_H0 ;  /* 0x20000002ff647230 */ /* 0x100fe40000004100 */
[----:B------:R-:W-:Y:S01]  /*6280*/  HADD2.F32 R101, -RZ, R2.H1_H1 ;  /* 0x30000002ff657230 */ /* 0x000fe20000004100 */
[----:B------:R-:W-:Y:S01]  /*6290*/  F2FP.F16.E4M3.UNPACK_B R2, R225.H1 ;  /* 0x000000e1ff02723e */ /* 0x000fe200030006ff */
[--C-:B------:R-:W-:Y:S02]  /*62a0*/  HADD2.F32 R86, -RZ, R3.reuse.H0_H0 ;  /* 0x20000003ff567230 */ /* 0x100fe40000004100 */
[----:B------:R-:W-:Y:S01]  /*62b0*/  HADD2.F32 R87, -RZ, R3.H1_H1 ;  /* 0x30000003ff577230 */ /* 0x000fe20000004100 */
[----:B------:R-:W-:Y:S01]  /*62c0*/  F2FP.F16.E4M3.UNPACK_B R3, R222.H1 ;  /* 0x000000deff03723e */ /* 0x000fe200030006ff */
[--C-:B------:R-:W-:Y:S02]  /*62d0*/  HADD2.F32 R68, -RZ, R4.reuse.H0_H0 ;  /* 0x20000004ff447230 */ /* 0x100fe40000004100 */
[----:B------:R-:W-:Y:S02]  /*62e0*/  HADD2.F32 R69, -RZ, R4.H1_H1 ;  /* 0x30000004ff457230 */ /* 0x000fe40000004100 */
[--C-:B------:R-:W-:Y:S01]  /*62f0*/  HADD2.F32 R108, -RZ, R0.reuse.H0_H0 ;  /* 0x20000000ff6c7230 */ /* 0x100fe20000004100 */
[----:B------:R-:W1:Y:S01]  /*6300*/  LDTM.x64 R4, tmem[UR4] ;  /* 0x00000004000479ee */ /* 0x000e620008340000 */
[----:B------:R-:W-:Y:S01]  /*6310*/  HADD2.F32 R109, -RZ, R0.H1_H1 ;  /* 0x30000000ff6d7230 */ /* 0x000fe20000004100 */
[-C--:B------:R-:W-:Y:S01]  /*6320*/  F2FP.F16.E4M3.UNPACK_B R0, R227.reuse.H1 ;  /* 0x000000e3ff00723e */ /* 0x080fe200030006ff */
[--C-:B------:R-:W-:Y:S01]  /*6330*/  HADD2.F32 R106, -RZ, R2.reuse.H0_H0 ;  /* 0x20000002ff6a7230 */ /* 0x100fe20000004100 */
[----:B------:R-:W-:Y:S01]  /*6340*/  @P6 NOP ;  /* 0x0000000000006918 */ /* 0x000fe20000000000 */
[----:B------:R-:W-:Y:S01]  /*6350*/  HADD2.F32 R107, -RZ, R2.H1_H1 ;  /* 0x30000002ff6b7230 */ /* 0x000fe20000004100 */
[----:B------:R-:W-:Y:S01]  /*6360*/  F2FP.F16.E4M3.UNPACK_B R2, R227 ;  /* 0x000000e3ff02723e */ /* 0x000fe200020006ff */
[--C-:B------:R-:W-:Y:S02]  /*6370*/  HADD2.F32 R95, -RZ, R3.reuse.H1_H1 ;  /* 0x30000003ff5f7230 */ /* 0x100fe40000004100 */
[----:B------:R-:W-:Y:S01]  /*6380*/  HADD2.F32 R94, -RZ, R3.H0_H0 ;  /* 0x20000003ff5e7230 */ /* 0x000fe20000004100 */
[----:B------:R-:W-:Y:S01]  /*6390*/  F2FP.F16.E4M3.UNPACK_B R3, R224.H1 ;  /* 0x000000e0ff03723e */ /* 0x000fe200030006ff */
[--C-:B------:R-:W-:Y:S02]  /*63a0*/  HADD2.F32 R114, -RZ, R0.reuse.H0_H0 ;  /* 0x20000000ff727230 */ /* 0x100fe40000004100 */
[----:B------:R-:W-:Y:S01]  /*63b0*/  HADD2.F32 R115, -RZ, R0.H1_H1 ;  /* 0x30000000ff737230 */ /* 0x000fe20000004100 */
[----:B------:R-:W-:Y:S01]  /*63c0*/  F2FP.F16.E4M3.UNPACK_B R0, R229 ;  /* 0x000000e5ff00723e */ /* 0x000fe200020006ff */
[--C-:B------:R-:W-:Y:S02]  /*63d0*/  HADD2.F32 R112, -RZ, R2.reuse.H0_H0 ;  /* 0x20000002ff707230 */ /* 0x100fe40000004100 */
[----:B------:R-:W-:Y:S01]  /*63e0*/  HADD2.F32 R113, -RZ, R2.H1_H1 ;  /* 0x30000002ff717230 */ /* 0x000fe20000004100 */
[----:B------:R-:W-:Y:S01]  /*63f0*/  F2FP.F16.E4M3.UNPACK_B R2, R228 ;  /* 0x000000e4ff02723e */ /* 0x000fe200020006ff */
[--C-:B------:R-:W-:Y:S02]  /*6400*/  HADD2.F32 R103, -RZ, R3.reuse.H1_H1 ;  /* 0x30000003ff677230 */ /* 0x100fe40000004100 */
[----:B------:R-:W-:Y:S01]  /*6410*/  HADD2.F32 R102, -RZ, R3.H0_H0 ;  /* 0x20000003ff667230 */ /* 0x000fe20000004100 */
[----:B------:R-:W-:Y:S01]  /*6420*/  F2FP.F16.E4M3.UNPACK_B R3, R226.H1 ;  /* 0x000000e2ff03723e */ /* 0x000fe200030006ff */
[--C-:B------:R-:W-:Y:S02]  /*6430*/  HADD2.F32 R120, -RZ, R0.reuse.H0_H0 ;  /* 0x20000000ff787230 */ /* 0x100fe40000004100 */
[C---:B-1----:R-:W-:Y:S01]  /*6440*/  FMUL R7, R133.reuse, R7 ;  /* 0x0000000785077220 */ /* 0x042fe20000400000 */
[----:B------:R-:W-:Y:S01]  /*6450*/  HADD2.F32 R121, -RZ, R0.H1_H1 ;  /* 0x30000000ff797230 */ /* 0x000fe20000004100 */
[----:B------:R-:W-:Y:S01]  /*6460*/  F2FP.F16.E4M3.UNPACK_B R0, R230 ;  /* 0x000000e6ff00723e */ /* 0x000fe200020006ff */
[--C-:B------:R-:W-:Y:S02]  /*6470*/  HADD2.F32 R116, -RZ, R2.reuse.H0_H0 ;  /* 0x20000002ff747230 */ /* 0x100fe40000004100 */
[C---:B------:R-:W-:Y:S01]  /*6480*/  FMUL R11, R133.reuse, R11 ;  /* 0x0000000b850b7220 */ /* 0x040fe20000400000 */
[----:B------:R-:W-:Y:S01]  /*6490*/  HADD2.F32 R117, -RZ, R2.H1_H1 ;  /* 0x30000002ff757230 */ /* 0x000fe20000004100 */
[----:B------:R-:W-:Y:S01]  /*64a0*/  F2FP.F16.E4M3.UNPACK_B R2, R229.H1 ;  /* 0x000000e5ff02723e */ /* 0x000fe200030006ff */
        /* <DEDUP_REMOVED lines=18> */
[----:B------:R-:W-:Y:S02]  /*65d0*/  HADD2.F32 R136, -RZ, R0.H1_H1 ;  /* 0x30000000ff887230 */ /* 0x000fe40000004100 */
[C---:B------:R-:W-:Y:S01]  /*65e0*/  FMUL R0, R133.reuse, R4 ;  /* 0x0000000485007220 */ /* 0x040fe20000400000 */
[--C-:B------:R-:W-:Y:S02]  /*65f0*/  HADD2.F32 R128, -RZ, R2.reuse.H0_H0 ;  /* 0x20000002ff807230 */ /* 0x100fe40000004100 */
[C---:B------:R-:W-:Y:S01]  /*6600*/  FMUL R4, R133.reuse, R8 ;  /* 0x0000000885047220 */ /* 0x040fe20000400000 */
[----:B------:R-:W-:Y:S02]  /*6610*/  HADD2.F32 R134, -RZ, R2.H1_H1 ;  /* 0x30000002ff867230 */ /* 0x000fe40000004100 */
[----:B------:R-:W-:Y:S01]  /*6620*/  FMUL R2, R133, R5 ;  /* 0x0000000585027220 */ /* 0x000fe20000400000 */
[--C-:B------:R-:W-:Y:S02]  /*6630*/  HADD2.F32 R126, -RZ, R3.reuse.H0_H0 ;  /* 0x20000003ff7e7230 */ /* 0x100fe40000004100 */
[----:B------:R-:W-:Y:S01]  /*6640*/  FFMA R0, R175, R68, R0 ;  /* 0x00000044af007223 */ /* 0x000fe20000000000 */
[----:B------:R-:W-:Y:S02]  /*6650*/  HADD2.F32 R127, -RZ, R3.H1_H1 ;  /* 0x30000003ff7f7230 */ /* 0x000fe40000004100 */
[C---:B------:R-:W-:Y:S01]  /*6660*/  FMUL R3, R133.reuse, R6 ;  /* 0x0000000685037220 */ /* 0x040fe20000400000 */
[----:B------:R-:W-:Y:S01]  /*6670*/  FMUL R5, R133, R9 ;  /* 0x0000000985057220 */ /* 0x000fe20000400000 */
[----:B------:R-:W-:Y:S01]  /*6680*/  FFMA R2, R175, R69, R2 ;  /* 0x00000045af027223 */ /* 0x000fe20000000002 */
[----:B------:R-:W-:Y:S01]  /*6690*/  FMUL R6, R133, R10 ;  /* 0x0000000a85067220 */ /* 0x000fe20000400000 */
[C---:B------:R-:W-:Y:S01]  /*66a0*/  FFMA R3, R175.reuse, R70, R3 ;  /* 0x00000046af037223 */ /* 0x040fe20000000003 */
[----:B------:R-:W-:Y:S01]  /*66b0*/  FFMA R7, R175, R71, R7 ;  /* 0x00000047af077223 */ /* 0x000fe20000000007 */
[----:B------:R-:W-:Y:S01]  /*66c0*/  FMUL R8, R133, R12 ;  /* 0x0000000c85087220 */ /* 0x000fe20000400000 */
[----:B------:R-:W-:Y:S01]  /*66d0*/  FFMA R4, R175, R72, R4 ;  /* 0x00000048af047223 */ /* 0x000fe20000000004 */
        /* <DEDUP_REMOVED lines=101> */
[----:B------:R-:W-:Y:S02]  /*6d30*/  HFMA2 R106, -RZ, RZ, 3.7421875, 0 ;  /* 0x437c0000ff6a7431 */ /* 0x000fe400000001ff */
[----:B------:R-:W-:Y:S01]  /*6d40*/  FMUL R62, R133, R66 ;  /* 0x00000042853e7220 */ /* 0x000fe20000400000 */
[----:B------:R-:W-:Y:S01]  /*6d50*/  FFMA R58, R175, R126, R58 ;  /* 0x0000007eaf3a7223 */ /* 0x000fe2000000003a */
[----:B------:R-:W-:Y:S01]  /*6d60*/  FMUL R67, R133, R67 ;  /* 0x0000004385437220 */ /* 0x000fe20000400000 */
[C---:B------:R-:W-:Y:S01]  /*6d70*/  FFMA R63, R175.reuse, R127, R63 ;  /* 0x0000007faf3f7223 */ /* 0x040fe2000000003f */
[C---:B------:R-:W-:Y:S01]  /*6d80*/  FFMA R60, R175.reuse, R128, R60 ;  /* 0x00000080af3c7223 */ /* 0x040fe2000000003c */
[C---:B------:R-:W-:Y:S01]  /*6d90*/  FFMA R61, R175.reuse, R134, R61 ;  /* 0x00000086af3d7223 */ /* 0x040fe2000000003d */
[C---:B------:R-:W-:Y:S01]  /*6da0*/  FFMA R62, R175.reuse, R135, R62 ;  /* 0x00000087af3e7223 */ /* 0x040fe2000000003e */
[----:B------:R-:W-:Y:S01]  /*6db0*/  FFMA R67, R175, R136, R67 ;  /* 0x00000088af437223 */ /* 0x000fe20000000043 */
[-C--:B------:R-:W-:Y:S04]  /*6dc0*/  FFMA.SAT R64, R0, -R163.reuse, 0.5 ;  /* 0x3f00000000407423 */ /* 0x080fe800000028a3 */
[-C--:B------:R-:W-:Y:S04]  /*6dd0*/  FFMA.RM R107, R64, R106.reuse, 12582913 ;  /* 0x4b400001406b7423 */ /* 0x080fe8000000406a */
[----:B------:R-:W-:Y:S04]  /*6de0*/  FADD R64, R107, -12583039 ;  /* 0xcb40007f6b407421 */ /* 0x000fe80000000000 */
[C---:B------:R-:W-:Y:S04]  /*6df0*/  FFMA R64, R0.reuse, -1.4426950216293334961, -R64 ;  /* 0xbfb8aa3b00407823 */ /* 0x040fe80000000840 */
[----:B------:R-:W-:Y:S01]  /*6e00*/  FFMA R64, R0, -1.925963033500011079e-08, R64 ;  /* 0xb2a5706000407823 */ /* 0x000fe20000000040 */
[-C--:B------:R-:W-:Y:S03]  /*6e10*/  FFMA.SAT R65, R2, -R163.reuse, 0.5 ;  /* 0x3f00000002417423 */ /* 0x080fe600000028a3 */
[----:B------:R-:W1:Y:S01]  /*6e20*/  MUFU.EX2 R164, R64 ;  /* 0x0000004000a47308 */ /* 0x000e620000000800 */
[-C--:B------:R-:W-:Y:S04]  /*6e30*/  FFMA.RM R108, R65, R106.reuse, 12582913 ;  /* 0x4b400001416c7423 */ /* 0x080fe8000000406a */
[----:B------:R-:W-:Y:S04]  /*6e40*/  FADD R65, R108, -12583039 ;  /* 0xcb40007f6c417421 */ /* 0x000fe80000000000 */
[C---:B------:R-:W-:Y:S04]  /*6e50*/  FFMA R65, R2.reuse, -1.4426950216293334961, -R65 ;  /* 0xbfb8aa3b02417823 */ /* 0x040fe80000000841 */
[----:B------:R-:W-:Y:S01]  /*6e60*/  FFMA R65, R2, -1.925963033500011079e-08, R65 ;  /* 0xb2a5706002417823 */ /* 0x000fe20000000041 */
[-C--:B------:R-:W-:Y:S03]  /*6e70*/  FFMA.SAT R66, R3, -R163.reuse, 0.5 ;  /* 0x3f00000003427423 */ /* 0x080fe600000028a3 */
[----:B------:R-:W2:Y:S01]  /*6e80*/  MUFU.EX2 R165, R65 ;  /* 0x0000004100a57308 */ /* 0x000ea20000000800 */
[-C--:B------:R-:W-:Y:S04]  /*6e90*/  FFMA.RM R109, R66, R106.reuse, 12582913 ;  /* 0x4b400001426d7423 */ /* 0x080fe8000000406a */
[----:B------:R-:W-:Y:S04]  /*6ea0*/  FADD R66, R109, -12583039 ;  /* 0xcb40007f6d427421 */ /* 0x000fe80000000000 */
[C---:B------:R-:W-:Y:S04]  /*6eb0*/  FFMA R66, R3.reuse, -1.4426950216293334961, -R66 ;  /* 0xbfb8aa3b03427823 */ /* 0x040fe80000000842 */
[----:B------:R-:W-:Y:S01]  /*6ec0*/  FFMA R66, R3, -1.925963033500011079e-08, R66 ;  /* 0xb2a5706003427823 */ /* 0x000fe20000000042 */
[CC--:B------:R-:W-:Y:S03]  /*6ed0*/  FFMA.SAT R68, R7.reuse, -R163.reuse, 0.5 ;  /* 0x3f00000007447423 */ /* 0x0c0fe600000028a3 */
[----:B------:R-:W3:Y:S01]  /*6ee0*/  MUFU.EX2 R166, R66 ;  /* 0x0000004200a67308 */ /* 0x000ee20000000800 */
[-C--:B------:R-:W-:Y:S04]  /*6ef0*/  FFMA.RM R110, R68, R106.reuse, 12582913 ;  /* 0x4b400001446e7423 */ /* 0x080fe8000000406a */
[----:B------:R-:W-:Y:S04]  /*6f00*/  FADD R68, R110, -12583039 ;  /* 0xcb40007f6e447421 */ /* 0x000fe80000000000 */
[C---:B------:R-:W-:Y:S04]  /*6f10*/  FFMA R68, R7.reuse, -1.4426950216293334961, -R68 ;  /* 0xbfb8aa3b07447823 */ /* 0x040fe80000000844 */
[----:B------:R-:W-:Y:S01]  /*6f20*/  FFMA R68, R7, -1.925963033500011079e-08, R68 ;  /* 0xb2a5706007447823 */ /* 0x000fe20000000044 */
[CC--:B------:R-:W-:Y:S03]  /*6f30*/  FFMA.SAT R69, R4.reuse, -R163.reuse, 0.5 ;  /* 0x3f00000004457423 */ /* 0x0c0fe600000028a3 */
[----:B------:R-:W4:Y:S01]  /*6f40*/  MUFU.EX2 R167, R68 ;  /* 0x0000004400a77308 */ /* 0x000f220000000800 */
[-C--:B------:R-:W-:Y:S04]  /*6f50*/  FFMA.RM R111, R69, R106.reuse, 12582913 ;  /* 0x4b400001456f7423 */ /* 0x080fe8000000406a */
[----:B------:R-:W-:Y:S04]  /*6f60*/  FADD R69, R111, -12583039 ;  /* 0xcb40007f6f457421 */ /* 0x000fe80000000000 */
[C---:B------:R-:W-:Y:S04]  /*6f70*/  FFMA R69, R4.reuse, -1.4426950216293334961, -R69 ;  /* 0xbfb8aa3b04457823 */ /* 0x040fe80000000845 */
[----:B------:R-:W-:Y:S01]  /*6f80*/  FFMA R69, R4, -1.925963033500011079e-08, R69 ;  /* 0xb2a5706004457823 */ /* 0x000fe20000000045 */
[CC--:B------:R-:W-:Y:S03]  /*6f90*/  FFMA.SAT R70, R5.reuse, -R163.reuse, 0.5 ;  /* 0x3f00000005467423 */ /* 0x0c0fe600000028a3 */
[----:B------:R-:W5:Y:S01]  /*6fa0*/  MUFU.EX2 R168, R69 ;  /* 0x0000004500a87308 */ /* 0x000f620000000800 */
        /* <DEDUP_REMOVED lines=100> */
[-C--:B------:R-:W-:Y:S03]  /*75f0*/  FFMA.SAT R87, R22, -R163.reuse, 0.5 ;  /* 0x3f00000016577423 */ /* 0x080fe600000028a3 */
        /* <DEDUP_REMOVED lines=66> */
[----:B------:R1:W5:Y:S01]  /*7a20*/  MUFU.EX2 R198, R97 ;  /* 0x0000006100c67308 */ /* 0x0003620000000800 */
[-C--:B------:R-:W-:Y:S04]  /*7a30*/  FFMA.RM R145, R98, R106.reuse, 12582913 ;  /* 0x4b40000162917423 */ /* 0x080fe8000000406a */
[----:B------:R-:W-:Y:S04]  /*7a40*/  FADD R98, R145, -12583039 ;  /* 0xcb40007f91627421 */ /* 0x000fe80000000000 */
[C---:B------:R-:W-:Y:S04]  /*7a50*/  FFMA R98, R33.reuse, -1.4426950216293334961, -R98 ;  /* 0xbfb8aa3b21627823 */ /* 0x040fe80000000862 */
[----:B------:R-:W-:Y:S01]  /*7a60*/  FFMA R98, R33, -1.925963033500011079e-08, R98 ;  /* 0xb2a5706021627823 */ /* 0x000fe20000000062 */
[-C--:B------:R-:W-:Y:S03]  /*7a70*/  FFMA.SAT R99, R34, -R163.reuse, 0.5 ;  /* 0x3f00000022637423 */ /* 0x080fe600000028a3 */
[----:B------:R2:W5:Y:S01]  /*7a80*/  MUFU.EX2 R199, R98 ;  /* 0x0000006200c77308 */ /* 0x0005620000000800 */
[-C--:B------:R-:W-:Y:S01]  /*7a90*/  FFMA.RM R146, R99, R106.reuse, 12582913 ;  /* 0x4b40000163927423 */ /* 0x080fe2000000406a */
[----:B-1----:R-:W-:Y:S03]  /*7aa0*/  MOV R97, UR38 ;  /* 0x0000002600617c02 */ /* 0x002fe60008000f00 */
[----:B------:R-:W-:Y:S01]  /*7ab0*/  FADD R99, R146, -12583039 ;  /* 0xcb40007f92637421 */ /* 0x000fe20000000000 */
[----:B------:R-:W-:Y:S03]  /*7ac0*/  @P6 PRMT R97, R97, 0x654, R174 ;  /* 0x0000065461616816 */ /* 0x000fe600000000ae */
[C---:B------:R-:W-:Y:S01]  /*7ad0*/  FFMA R99, R34.reuse, -1.4426950216293334961, -R99 ;  /* 0xbfb8aa3b22637823 */ /* 0x040fe20000000863 */
[----:B------:R1:W-:Y:S03]  /*7ae0*/  @P6 SYNCS.ARRIVE.TRANS64.RED.A1T0 RZ, [R97+URZ], RZ ;  /* 0x000000ff61ff69a7 */ /* 0x0003e600081004ff */
[----:B------:R-:W-:Y:S01]  /*7af0*/  FFMA R99, R34, -1.925963033500011079e-08, R99 ;  /* 0xb2a5706022637823 */ /* 0x000fe20000000063 */
[-C--:B------:R-:W-:Y:S03]  /*7b00*/  FFMA.SAT R100, R39, -R163.reuse, 0.5 ;  /* 0x3f00000027647423 */ /* 0x080fe600000028a3 */
[----:B------:R3:W5:Y:S01]  /*7b10*/  MUFU.EX2 R200, R99 ;  /* 0x0000006300c87308 */ /* 0x0007620000000800 */
[-C--:B------:R-:W-:Y:S01]  /*7b20*/  FFMA.RM R147, R100, R106.reuse, 12582913 ;  /* 0x4b40000164937423 */ /* 0x080fe2000000406a */
[----:B--2---:R-:W-:Y:S03]  /*7b30*/  @P6 IADD3 R98, PT, PT, R131, 0x1, RZ ;  /* 0x0000000183626810 */ /* 0x004fe60007ffe0ff */
[----:B------:R-:W-:Y:S01]  /*7b40*/  FADD R100, R147, -12583039 ;  /* 0xcb40007f93647421 */ /* 0x000fe20000000000 */
[C---:B------:R-:W-:Y:S03]  /*7b50*/  @P6 ISETP.NE.AND P0, PT, R98.reuse, 0x4, PT ;  /* 0x000000046200680c */ /* 0x040fe60003f05270 */
[C---:B------:R-:W-:Y:S01]  /*7b60*/  FFMA R100, R39.reuse, -1.4426950216293334961, -R100 ;  /* 0xbfb8aa3b27647823 */ /* 0x040fe20000000864 */
[----:B------:R-:W-:Y:S03]  /*7b70*/  @P6 SEL R131, R98, RZ, P0 ;  /* 0x000000ff62836207 */ /* 0x000fe60000000000 */
[----:B------:R-:W-:Y:S01]  /*7b80*/  FFMA R100, R39, -1.925963033500011079e-08, R100 ;  /* 0xb2a5706027647823 */ /* 0x000fe20000000064 */
[-C--:B------:R-:W-:Y:S01]  /*7b90*/  FFMA.SAT R101, R36, -R163.reuse, 0.5 ;  /* 0x3f00000024657423 */ /* 0x080fe200000028a3 */
[----:B-1----:R-:W-:Y:S02]  /*7ba0*/  SHF.L.U32 R97, R112, 0x17, RZ ;  /* 0x0000001770617819 */ /* 0x002fe400000006ff */
[----:B------:R1:W2:Y:S01]  /*7bb0*/  MUFU.EX2 R201, R100 ;  /* 0x0000006400c97308 */ /* 0x0002a20000000800 */
[-C--:B------:R-:W-:Y:S01]  /*7bc0*/  FFMA.RM R148, R101, R106.reuse, 12582913 ;  /* 0x4b40000165947423 */ /* 0x080fe2000000406a */
[----:B---3--:R-:W-:Y:S03]  /*7bd0*/  SHF.L.U32 R99, R114, 0x17, RZ ;  /* 0x0000001772637819 */ /* 0x008fe600000006ff */
[----:B------:R-:W-:Y:S04]  /*7be0*/  FADD R101, R148, -12583039 ;  /* 0xcb40007f94657421 */ /* 0x000fe80000000000 */
[C---:B------:R-:W-:Y:S04]  /*7bf0*/  FFMA R101, R36.reuse, -1.4426950216293334961, -R101 ;  /* 0xbfb8aa3b24657823 */ /* 0x040fe80000000865 */
[----:B------:R-:W-:Y:S01]  /*7c00*/  FFMA R101, R36, -1.925963033500011079e-08, R101 ;  /* 0xb2a5706024657823 */ /* 0x000fe20000000065 */
[-C--:B------:R-:W-:Y:S03]  /*7c10*/  FFMA.SAT R102, R37, -R163.reuse, 0.5 ;  /* 0x3f00000025667423 */ /* 0x080fe600000028a3 */
[----:B------:R-:W3:Y:S01]  /*7c20*/  MUFU.EX2 R202, R101 ;  /* 0x0000006500ca7308 */ /* 0x000ee20000000800 */
[-C--:B------:R-:W-:Y:S01]  /*7c30*/  FFMA.RM R149, R102, R106.reuse, 12582913 ;  /* 0x4b40000166957423 */ /* 0x080fe2000000406a */
[----:B-1----:R-:W-:Y:S03]  /*7c40*/  SHF.L.U32 R100, R118, 0x17, RZ ;  /* 0x0000001776647819 */ /* 0x002fe600000006ff */
        /* <DEDUP_REMOVED lines=52> */
[----:B------:R4:W1:Y:S01]  /*7f90*/  MUFU.EX2 R211, R69 ;  /* 0x0000004500d37308 */ /* 0x0008620000000800 */
[-C--:B------:R-:W-:Y:S04]  /*7fa0*/  FFMA.RM R158, R70, R106.reuse, 12582913 ;  /* 0x4b400001469e7423 */ /* 0x080fe8000000406a */
[----:B------:R-:W-:Y:S04]  /*7fb0*/  FADD R70, R158, -12583039 ;  /* 0xcb40007f9e467421 */ /* 0x000fe80000000000 */
[C---:B------:R-:W-:Y:S04]  /*7fc0*/  FFMA R70, R46.reuse, -1.4426950216293334961, -R70 ;  /* 0xbfb8aa3b2e467823 */ /* 0x040fe80000000846 */
[----:B------:R-:W-:Y:S01]  /*7fd0*/  FFMA R70, R46, -1.925963033500011079e-08, R70 ;  /* 0xb2a570602e467823 */ /* 0x000fe20000000046 */
[-C--:B------:R-:W-:Y:S03]  /*7fe0*/  FFMA.SAT R71, R51, -R163.reuse, 0.5 ;  /* 0x3f00000033477423 */ /* 0x080fe600000028a3 */
[----:B------:R5:W1:Y:S01]  /*7ff0*/  MUFU.EX2 R212, R70 ;  /* 0x0000004600d47308 */ /* 0x000a620000000800 */
[-C--:B------:R-:W-:Y:S01]  /*8000*/  FFMA.RM R159, R71, R106.reuse, 12582913 ;  /* 0x4b400001479f7423 */ /* 0x080fe2000000406a */
[----:B----4-:R-:W-:Y:S03]  /*8010*/  SHF.L.U32 R69, R107, 0x17, RZ ;  /* 0x000000176b457819 */ /* 0x010fe600000006ff */
[----:B------:R-:W-:Y:S04]  /*8020*/  FADD R71, R159, -12583039 ;  /* 0xcb40007f9f477421 */ /* 0x000fe80000000000 */
[C---:B------:R-:W-:Y:S04]  /*8030*/  FFMA R71, R51.reuse, -1.4426950216293334961, -R71 ;  /* 0xbfb8aa3b33477823 */ /* 0x040fe80000000847 */
[----:B------:R-:W-:Y:S01]  /*8040*/  FFMA R71, R51, -1.925963033500011079e-08, R71 ;  /* 0xb2a5706033477823 */ /* 0x000fe20000000047 */
[-C--:B------:R-:W-:Y:S03]  /*8050*/  FFMA.SAT R72, R48, -R163.reuse, 0.5 ;  /* 0x3f00000030487423 */ /* 0x080fe600000028a3 */
[----:B------:R4:W1:Y:S01]  /*8060*/  MUFU.EX2 R213, R71 ;  /* 0x0000004700d57308 */ /* 0x0008620000000800 */
[----:B------:R-:W-:Y:S01]  /*8070*/  FFMA.RM R160, R72, R106, 12582913 ;  /* 0x4b40000148a07423 */ /* 0x000fe2000000406a */
[----:B-----5:R-:W-:Y:S03]  /*8080*/  @P6 SEL R70, RZ, 0x1, P0 ;  /* 0x00000001ff466807 */ /* 0x020fe60000000000 */
[----:B------:R-:W-:Y:S01]  /*8090*/  FADD R72, R160, -12583039 ;  /* 0xcb40007fa0487421 */ /* 0x000fe20000000000 */
[----:B------:R-:W-:Y:S02]  /*80a0*/  @P6 LOP3.LUT R244, R244, R70, RZ, 0x3c, !PT ;  /* 0x00000046f4f46212 */ /* 0x000fe400078e3cff */
[----:B------:R-:W-:Y:S01]  /*80b0*/  SHF.L.U32 R70, R108, 0x17, RZ ;  /* 0x000000176c467819 */ /* 0x000fe200000006ff */
        /* <DEDUP_REMOVED lines=10> */
[----:B------:R-:W4:Y:S01]  /*8160*/  MUFU.EX2 R215, R73 ;  /* 0x0000004900d77308 */ /* 0x000f220000000800 */
[-C--:B------:R-:W-:Y:S01]  /*8170*/  FFMA.RM R162, R74, R106.reuse, 12582913 ;  /* 0x4b4000014aa27423 */ /* 0x080fe2000000406a */
[----:B-----5:R-:W-:Y:S03]  /*8180*/  SHF.L.U32 R72, R111, 0x17, RZ ;  /* 0x000000176f487819 */ /* 0x020fe600000006ff */
[----:B------:R-:W-:Y:S04]  /*8190*/  FADD R74, R162, -12583039 ;  /* 0xcb40007fa24a7421 */ /* 0x000fe80000000000 */
[C---:B------:R-:W-:Y:S04]  /*81a0*/  FFMA R74, R50.reuse, -1.4426950216293334961, -R74 ;  /* 0xbfb8aa3b324a7823 */ /* 0x040fe8000000084a */
[----:B------:R-:W-:Y:S01]  /*81b0*/  FFMA R74, R50, -1.925963033500011079e-08, R74 ;  /* 0xb2a57060324a7823 */ /* 0x000fe2000000004a */
[-C--:B------:R-:W-:Y:S04]  /*81c0*/  FFMA.SAT R75, R55, -R163.reuse, 0.5 ;  /* 0x3f000000374b7423 */ /* 0x080fe800000028a3 */
[-C--:B------:R-:W-:Y:S04]  /*81d0*/  FFMA.RM R85, R75, R106.reuse, 12582913 ;  /* 0x4b4000014b557423 */ /* 0x080fe8000000406a */
[----:B------:R-:W-:Y:S04]  /*81e0*/  FADD R75, R85, -12583039 ;  /* 0xcb40007f554b7421 */ /* 0x000fe80000000000 */
[C---:B------:R-:W-:Y:S04]  /*81f0*/  FFMA R75, R55.reuse, -1.4426950216293334961, -R75 ;  /* 0xbfb8aa3b374b7823 */ /* 0x040fe8000000084b */
[----:B------:R-:W-:Y:S01]  /*8200*/  FFMA R75, R55, -1.925963033500011079e-08, R75 ;  /* 0xb2a57060374b7823 */ /* 0x000fe2000000004b */
[-C--:B------:R-:W-:Y:S03]  /*8210*/  FFMA.SAT R76, R52, -R163.reuse, 0.5 ;  /* 0x3f000000344c7423 */ /* 0x080fe600000028a3 */
[----:B------:R5:W-:Y:S01]  /*8220*/  MUFU.EX2 R118, R75 ;  /* 0x0000004b00767308 */ /* 0x000be20000000800 */
[-C--:B------:R-:W-:Y:S04]  /*8230*/  FFMA.RM R86, R76, R106.reuse, 12582913 ;  /* 0x4b4000014c567423 */ /* 0x080fe8000000406a */
[----:B------:R-:W-:Y:S04]  /*8240*/  FADD R76, R86, -12583039 ;  /* 0xcb40007f564c7421 */ /* 0x000fe80000000000 */
[C---:B------:R-:W-:Y:S04]  /*8250*/  FFMA R76, R52.reuse, -1.4426950216293334961, -R76 ;  /* 0xbfb8aa3b344c7823 */ /* 0x040fe8000000084c */
[----:B------:R-:W-:Y:S01]  /*8260*/  FFMA R76, R52, -1.925963033500011079e-08, R76 ;  /* 0xb2a57060344c7823 */ /* 0x000fe2000000004c */
[-C--:B------:R-:W-:Y:S01]  /*8270*/  FFMA.SAT R77, R53, -R163.reuse, 0.5 ;  /* 0x3f000000354d7423 */ /* 0x080fe200000028a3 */
[----:B-----5:R-:W-:Y:S03]  /*8280*/  SHF.L.U32 R75, R122, 0x17, RZ ;  /* 0x000000177a4b7819 */ /* 0x020fe600000006ff */
        /* <DEDUP_REMOVED lines=16> */
[-C--:B------:R-:W-:Y:S04]  /*8390*/  FFMA.SAT R80, R56, -R163.reuse, 0.5 ;  /* 0x3f00000038507423 */ /* 0x080fe800000028a3 */
[-C--:B------:R-:W-:Y:S01]  /*83a0*/  FFMA.RM R90, R80, R106.reuse, 12582913 ;  /* 0x4b400001505a7423 */ /* 0x080fe2000000406a */
[----:B------:R-:W-:Y:S03]  /*83b0*/  MUFU.EX2 R79, R79 ;  /* 0x0000004f004f7308 */ /* 0x000fe60000000800 */
        /* <DEDUP_REMOVED lines=38> */
[C---:B------:R-:W-:Y:S04]  /*8620*/  FFMA.SAT R66, R67.reuse, -R163, 0.5 ;  /* 0x3f00000043427423 */ /* 0x040fe800000028a3 */
[----:B------:R-:W-:Y:S04]  /*8630*/  FFMA.RM R68, R66, R106, 12582913 ;  /* 0x4b40000142447423 */ /* 0x000fe8000000406a */
[C---:B------:R-:W-:Y:S01]  /*8640*/  FADD R66, R68.reuse, -12583039 ;  /* 0xcb40007f44427421 */ /* 0x040fe20000000000 */
[----:B------:R-:W-:Y:S03]  /*8650*/  SHF.L.U32 R68, R68, 0x17, RZ ;  /* 0x0000001744447819 */ /* 0x000fe600000006ff */
[C---:B------:R-:W-:Y:S04]  /*8660*/  FFMA R66, R67.reuse, -1.4426950216293334961, -R66 ;  /* 0xbfb8aa3b43427823 */ /* 0x040fe80000000842 */
[----:B------:R-:W-:Y:S01]  /*8670*/  FFMA R66, R67, -1.925963033500011079e-08, R66 ;  /* 0xb2a5706043427823 */ /* 0x000fe20000000042 */
[----:B------:R-:W-:Y:S01]  /*8680*/  FFMA R69, R164, R69, 1 ;  /* 0x3f800000a4457423 */ /* 0x000fe20000000045 */
[----:B------:R-:W-:Y:S01]  /*8690*/  FFMA R163, R165, R70, 1 ;  /* 0x3f800000a5a37423 */ /* 0x000fe20000000046 */
[----:B------:R-:W-:Y:S01]  /*86a0*/  SHF.L.U32 R70, R110, 0x17, RZ ;  /* 0x000000176e467819 */ /* 0x000fe200000006ff */
[----:B------:R-:W-:Y:S02]  /*86b0*/  FFMA R71, R166, R71, 1 ;  /* 0x3f800000a6477423 */ /* 0x000fe40000000047 */
[----:B------:R-:W-:Y:S02]  /*86c0*/  IADD3 R98, PT, PT, R69, 0x1800000, RZ ;  /* 0x0180000045627810 */ /* 0x000fe40007ffe0ff */
[----:B------:R-:W-:Y:S01]  /*86d0*/  FFMA R70, R167, R70, 1 ;  /* 0x3f800000a7467423 */ /* 0x000fe20000000046 */
[----:B------:R-:W-:Y:S01]  /*86e0*/  FFMA R174, R168, R72, 1 ;  /* 0x3f800000a8ae7423 */ /* 0x000fe20000000048 */
[----:B------:R-:W-:Y:S01]  /*86f0*/  LOP3.LUT R98, R98, 0x7f800000, RZ, 0xc0, !PT ;  /* 0x7f80000062627812 */ /* 0x000fe200078ec0ff */
[----:B------:R-:W-:Y:S01]  /*8700*/  FFMA R171, R171, R97, 1 ;  /* 0x3f800000abab7423 */ /* 0x000fe20000000061 */
[----:B------:R-:W-:Y:S02]  /*8710*/  SHF.L.U32 R97, R115, 0x17, RZ ;  /* 0x0000001773617819 */ /* 0x000fe400000006ff */
[----:B------:R-:W-:Y:S02]  /*8720*/  ISETP.GT.U32.AND P0, PT, R98, 0x1ffffff, PT ;  /* 0x01ffffff6200780c */ /* 0x000fe40003f04070 */
[----:B------:R-:W-:Y:S05]  /*8730*/  SHF.L.U32 R98, R113, 0x17, RZ ;  /* 0x0000001771627819 */ /* 0x000fea00000006ff */
[----:B------:R-:W-:Y:S01]  /*8740*/  FFMA R72, R169, R98, 1 ;  /* 0x3f800000a9487423 */ /* 0x000fe20000000062 */
[----:B------:R-:W-:Y:S01]  /*8750*/  SHF.L.U32 R98, R116, 0x17, RZ ;  /* 0x0000001774627819 */ /* 0x000fe200000006ff */
[----:B------:R-:W-:Y:S01]  /*8760*/  FFMA R73, R170, R99, 1 ;  /* 0x3f800000aa497423 */ /* 0x000fe20000000063 */
[----:B------:R-:W-:Y:S02]  /*8770*/  SHF.L.U32 R99, R117, 0x17, RZ ;  /* 0x0000001775637819 */ /* 0x000fe400000006ff */
[----:B------:R5:W4:Y:S02]  /*8780*/  MUFU.EX2 R117, R74 ;  /* 0x0000004a00757308 */ /* 0x000b240000000800 */
[----:B-----5:R-:W-:Y:S01]  /*8790*/  FFMA R74, R172, R97, 1 ;  /* 0x3f800000ac4a7423 */ /* 0x020fe20000000061 */
[----:B------:R-:W-:Y:S01]  /*87a0*/  SHF.L.U32 R97, R119, 0x17, RZ ;  /* 0x0000001777617819 */ /* 0x000fe200000006ff */
[----:B------:R-:W-:Y:S01]  /*87b0*/  FFMA R170, R173, R98, 1 ;  /* 0x3f800000adaa7423 */ /* 0x000fe20000000062 */
[----:B------:R-:W-:Y:S05]  /*87c0*/  SHF.L.U32 R98, R120, 0x17, RZ ;  /* 0x0000001778627819 */ /* 0x000fea00000006ff */
[----:B------:R5:W4:Y:S01]  /*87d0*/  MUFU.EX2 R119, R76 ;  /* 0x0000004c00777308 */ /* 0x000b220000000800 */
[----:B------:R-:W-:Y:S01]  /*87e0*/  FFMA R112, R176, R99, 1 ;  /* 0x3f800000b0707423 */ /* 0x000fe20000000063 */
[----:B------:R-:W-:Y:S01]  /*87f0*/  SHF.L.U32 R99, R121, 0x17, RZ ;  /* 0x0000001779637819 */ /* 0x000fe200000006ff */
[----:B------:R-:W-:Y:S01]  /*8800*/  FFMA R109, R177, R100, 1 ;  /* 0x3f800000b16d7423 */ /* 0x000fe20000000064 */
[----:B------:R-:W-:Y:S01]  /*8810*/  FFMA R169, R178, R97, 1 ;  /* 0x3f800000b2a97423 */ /* 0x000fe20000000061 */
[----:B------:R-:W-:Y:S01]  /*8820*/  SHF.L.U32 R97, R123, 0x17, RZ ;  /* 0x000000177b617819 */ /* 0x000fe200000006ff */
        /* <DEDUP_REMOVED lines=8> */
[----:B------:R-:W-:Y:S01]  /*88b0*/  SHF.L.U32 R98, R128, 0x17, RZ ;  /* 0x0000001780627819 */ /* 0x000fe200000006ff */
[----:B------:R-:W-:Y:S01]  /*88c0*/  FFMA R173, R184, R75, 1 ;  /* 0x3f800000b8ad7423 */ /* 0x000fe2000000004b */
[----:B------:R-:W-:Y:S01]  /*88d0*/  SHF.L.U32 R75, R134, 0x17, RZ ;  /* 0x00000017864b7819 */ /* 0x000fe200000006ff */
[----:B------:R2:W4:Y:S01]  /*88e0*/  MUFU.EX2 R123, R78 ;  /* 0x0000004e007b7308 */ /* 0x0005220000000800 */
[----:B-----5:R-:W-:Y:S05]  /*88f0*/  SHF.L.U32 R76, R126, 0x17, RZ ;  /* 0x000000177e4c7819 */ /* 0x020fea00000006ff */
        /* <DEDUP_REMOVED lines=11> */
[----:B------:R-:W-:Y:S01]  /*89b0*/  FFMA R102, R191, R98, 1 ;  /* 0x3f800000bf667423 */ /* 0x000fe20000000062 */
[----:B--2---:R-:W-:Y:S01]  /*89c0*/  SHF.L.U32 R78, R147, 0x17, RZ ;  /* 0x00000017934e7819 */ /* 0x004fe200000006ff */
        /* <DEDUP_REMOVED lines=20> */
[----:B---3--:R-:W-:Y:S01]  /*8b10*/  FFMA R145, R202, R75, 1 ;  /* 0x3f800000ca917423 */ /* 0x008fe2000000004b */
[----:B------:R-:W-:Y:S01]  /*8b20*/  SHF.L.U32 R75, R152, 0x17, RZ ;  /* 0x00000017984b7819 */ /* 0x000fe200000006ff */
[----:B-1----:R-:W-:Y:S01]  /*8b30*/  FFMA R126, R203, R76, 1 ;  /* 0x3f800000cb7e7423 */ /* 0x002fe2000000004c */
[----:B------:R-:W-:Y:S01]  /*8b40*/  SHF.L.U32 R76, R153, 0x17, RZ ;  /* 0x00000017994c7819 */ /* 0x000fe200000006ff */
[----:B------:R1:W2:Y:S01]  /*8b50*/  MUFU.EX2 R127, R64 ;  /* 0x00000040007f7308 */ /* 0x0002a20000000800 */
        /* <DEDUP_REMOVED lines=17> */
[----:B-1----:R-:W-:Y:S01]  /*8c70*/  SHF.L.U32 R64, R162, 0x17, RZ ;  /* 0x00000017a2407819 */ /* 0x002fe200000006ff */
[----:B------:R-:W-:Y:S01]  /*8c80*/  FFMA R113, R213, R76, 1 ;  /* 0x3f800000d5717423 */ /* 0x000fe2000000004c */
[----:B------:R-:W-:Y:S01]  /*8c90*/  SHF.L.U32 R75, R85, 0x17, RZ ;  /* 0x00000017554b7819 */ /* 0x000fe200000006ff */
[----:B------:R-:W-:Y:S01]  /*8ca0*/  FFMA R114, R214, R77, 1 ;  /* 0x3f800000d6727423 */ /* 0x000fe2000000004d */
[----:B------:R-:W-:Y:S01]  /*8cb0*/  SHF.L.U32 R76, R86, 0x17, RZ ;  /* 0x00000017564c7819 */ /* 0x000fe200000006ff */
[----:B----4-:R-:W-:Y:S01]  /*8cc0*/  FFMA R115, R215, R78, 1 ;  /* 0x3f800000d7737423 */ /* 0x010fe2000000004e */
[----:B------:R-:W-:Y:S01]  /*8cd0*/  SHF.L.U32 R77, R87, 0x17, RZ ;  /* 0x00000017574d7819 */ /* 0x000fe200000006ff */
[----:B------:R-:W-:Y:S01]  /*8ce0*/  FFMA R143, R117, R64, 1 ;  /* 0x3f800000758f7423 */ /* 0x000fe20000000040 */
[----:B------:R-:W-:Y:S01]  /*8cf0*/  SHF.L.U32 R64, R88, 0x17, RZ ;  /* 0x0000001758407819 */ /* 0x000fe200000006ff */
[----:B------:R1:W3:Y:S01]  /*8d00*/  MUFU.EX2 R78, R65 ;  /* 0x00000041004e7308 */ /* 0x0002e20000000800 */
[----:B------:R-:W-:Y:S01]  /*8d10*/  FFMA R117, R118, R75, 1 ;  /* 0x3f80000076757423 */ /* 0x000fe2000000004b */
[----:B------:R-:W-:Y:S01]  /*8d20*/  SHF.L.U32 R75, R90, 0x17, RZ ;  /* 0x000000175a4b7819 */ /* 0x000fe200000006ff */
[----:B------:R-:W-:Y:S01]  /*8d30*/  FFMA R118, R119, R76, 1 ;  /* 0x3f80000077767423 */ /* 0x000fe2000000004c */
[----:B------:R-:W-:Y:S01]  /*8d40*/  SHF.L.U32 R76, R92, 0x17, RZ ;  /* 0x000000175c4c7819 */ /* 0x000fe200000006ff */
[----:B------:R-:W-:Y:S01]  /*8d50*/  FFMA R119, R122, R77, 1 ;  /* 0x3f8000007a777423 */ /* 0x000fe2000000004d */
[----:B------:R-:W-:Y:S01]  /*8d60*/  FFMA R148, R123, R64, 1 ;  /* 0x3f8000007b947423 */ /* 0x000fe20000000040 */
[----:B------:R-:W-:Y:S03]  /*8d70*/  SHF.L.U32 R64, R93, 0x17, RZ ;  /* 0x000000175d407819 */ /* 0x000fe600000006ff */
[----:B------:R4:W5:Y:S01]  /*8d80*/  MUFU.EX2 R77, R66 ;  /* 0x00000042004d7308 */ /* 0x0009620000000800 */
[----:B-1----:R-:W-:Y:S05]  /*8d90*/  SHF.L.U32 R65, R89, 0x17, RZ ;  /* 0x0000001759417819 */ /* 0x002fea00000006ff */
[----:B------:R-:W-:Y:S01]  /*8da0*/  FFMA R142, R79, R65, 1 ;  /* 0x3f8000004f8e7423 */ /* 0x000fe20000000041 */
[----:B------:R-:W-:Y:S01]  /*8db0*/  FFMA R122, R80, R75, 1 ;  /* 0x3f800000507a7423 */ /* 0x000fe2000000004b */
[----:B------:R-:W-:Y:S02]  /*8dc0*/  SHF.L.U32 R65, R94, 0x17, RZ ;  /* 0x000000175e417819 */ /* 0x000fe400000006ff */
[----:B----4-:R-:W-:Y:S02]  /*8dd0*/  SHF.L.U32 R66, R91, 0x17, RZ ;  /* 0x000000175b427819 */ /* 0x010fe400000006ff */
[----:B------:R-:W-:Y:S03]  /*8de0*/  SHF.L.U32 R75, R96, 0x17, RZ ;  /* 0x00000017604b7819 */ /* 0x000fe600000006ff */
[----:B------:R-:W-:Y:S01]  /*8df0*/  FFMA R123, R81, R66, 1 ;  /* 0x3f800000517b7423 */ /* 0x000fe20000000042 */
[----:B------:R-:W-:Y:S01]  /*8e00*/  SHF.L.U32 R66, R95, 0x17, RZ ;  /* 0x000000175f427819 */ /* 0x000fe200000006ff */
[----:B------:R-:W-:Y:S01]  /*8e10*/  FFMA R124, R82, R76, 1 ;  /* 0x3f800000527c7423 */ /* 0x000fe2000000004c */
[----:B------:R-:W-:Y:S01]  /*8e20*/  FFMA R147, R83, R64, 1 ;  /* 0x3f80000053937423 */ /* 0x000fe20000000040 */
[----:B------:R-:W-:Y:S02]  /*8e30*/  FFMA R141, R84, R65, 1 ;  /* 0x3f800000548d7423 */ /* 0x000fe40000000041 */
[----:B--2---:R-:W-:Y:S01]  /*8e40*/  FFMA R127, R127, R66, 1 ;  /* 0x3f8000007f7f7423 */ /* 0x004fe20000000042 */
[----:B---3--:R-:W-:Y:S01]  /*8e50*/  FFMA R135, R78, R75, 1 ;  /* 0x3f8000004e877423 */ /* 0x008fe2000000004b */
[----:B-----5:R-:W-:Y:S01]  /*8e60*/  FFMA R134, R77, R68, 1 ;  /* 0x3f8000004d867423 */ /* 0x020fe20000000044 */
[----:B------:R-:W-:Y:S06]  /*8e70*/  @P0 BRA `(.L_x_108) ;  /* 0x0000000000140947 */ /* 0x000fec0003800000 */
[----:B------:R-:W-:Y:S02]  /*8e80*/  MOV R152, R69 ;  /* 0x0000004500987202 */ /* 0x000fe40000000f00 */
[----:B------:R-:W-:Y:S02]  /*8e90*/  MOV R151, 0x8eb0 ;  /* 0x00008eb000977802 */ /* 0x000fe40000000f00 */
[----:B------:R-:W-:Y:S05]  /*8ea0*/  CALL.REL.NOINC `($__internal_3_$__cuda_sm20_rcp_rn_f32_slowpath) ;  /* 0x0000005400b87944 */ /* 0x000fea0003c00000 */
[----:B------:R-:W-:Y:S01]  /*8eb0*/  MOV R64, R128 ;  /* 0x0000008000407202 */ /* 0x000fe20000000f00 */
[----:B------:R-:W-:Y:S05]  /*8ec0*/  BRA `(.L_x_109) ;  /* 0x0000000000107947 */ /* 0x000fea0003800000 */
.L_x_108:
[----:B------:R-:W1:Y:S02]  /*8ed0*/  MUFU.RCP R64, R69 ;  /* 0x0000004500407308 */ /* 0x000e640000001000 */
[----:B-1----:R-:W-:Y:S04]  /*8ee0*/  FFMA R65, R69, R64, -1 ;  /* 0xbf80000045417423 */ /* 0x002fe80000000040 */
[----:B------:R-:W-:Y:S04]  /*8ef0*/  FADD.FTZ R65, -R65, -RZ ;  /* 0x800000ff41417221 */ /* 0x000fe80000010100 */
[----:B------:R-:W-:Y:S07]  /*8f00*/  FFMA R64, R64, R65, R64 ;  /* 0x0000004140407223 */ /* 0x000fee0000000040 */
.L_x_109:
[----:B------:R-:W-:Y:S05]  /*8f10*/  BSYNC.RECONVERGENT B1 ;  /* 0x0000000000017941 */ /* 0x000fea0003800200 */
.L_x_107:
[----:B------:R-:W-:Y:S01]  /*8f20*/  VIADD R65, R163, 0x1800000 ;  /* 0x01800000a3417836 */ /* 0x000fe20000000000 */
[----:B------:R-:W-:Y:S04]  /*8f30*/  BSSY.RECONVERGENT B1, `(.L_x_110) ;  /* 0x000000e000017945 */ /* 0x000fe80003800200 */
[----:B------:R-:W-:Y:S04]  /*8f40*/  LOP3.LUT R65, R65, 0x7f800000, RZ, 0xc0, !PT ;  /* 0x7f80000041417812 */ /* 0x000fe800078ec0ff */
[----:B------:R-:W-:Y:S11]  /*8f50*/  ISETP.GT.U32.AND P0, PT, R65, 0x1ffffff, PT ;  /* 0x01ffffff4100780c */ /* 0x000ff60003f04070 */
[----:B------:R-:W-:Y:S02]  /*8f60*/  @!UPT UIADD3 URZ, UPT, UPT, URZ, URZ, URZ ;  /* 0x000000fffffff290 */ /* 0x000fe4000fffe0ff */
[----:B------:R-:W-:Y:S05]  /*8f70*/  @P0 BRA `(.L_x_111) ;  /* 0x0000000000140947 */ /* 0x000fea0003800000 */
[----:B------:R-:W-:Y:S02]  /*8f80*/  MOV R152, R163 ;  /* 0x000000a300987202 */ /* 0x000fe40000000f00 */
[----:B------:R-:W-:Y:S02]  /*8f90*/  MOV R151, 0x8fb0 ;  /* 0x00008fb000977802 */ /* 0x000fe40000000f00 */
[----:B------:R-:W-:Y:S05]  /*8fa0*/  CALL.REL.NOINC `($__internal_3_$__cuda_sm20_rcp_rn_f32_slowpath) ;  /* 0x0000005400787944 */ /* 0x000fea0003c00000 */
[----:B------:R-:W-:Y:S01]  /*8fb0*/  MOV R65, R128 ;  /* 0x0000008000417202 */ /* 0x000fe20000000f00 */
[----:B------:R-:W-:Y:S05]  /*8fc0*/  BRA `(.L_x_112) ;  /* 0x0000000000107947 */ /* 0x000fea0003800000 */
.L_x_111:
[----:B------:R-:W1:Y:S02]  /*8fd0*/  MUFU.RCP R65, R163 ;  /* 0x000000a300417308 */ /* 0x000e640000001000 */
[----:B-1----:R-:W-:Y:S04]  /*8fe0*/  FFMA R66, R163, R65, -1 ;  /* 0xbf800000a3427423 */ /* 0x002fe80000000041 */
[----:B------:R-:W-:Y:S04]  /*8ff0*/  FADD.FTZ R66, -R66, -RZ ;  /* 0x800000ff42427221 */ /* 0x000fe80000010100 */
[----:B------:R-:W-:Y:S07]  /*9000*/  FFMA R65, R65, R66, R65 ;  /* 0x0000004241417223 */ /* 0x000fee0000000041 */
.L_x_112:
[----:B------:R-:W-:Y:S05]  /*9010*/  BSYNC.RECONVERGENT B1 ;  /* 0x0000000000017941 */ /* 0x000fea0003800200 */
.L_x_110:
        /* <DEDUP_REMOVED lines=11> */
.L_x_114:
[----:B------:R-:W1:Y:S02]  /*90d0*/  MUFU.RCP R66, R71 ;  /* 0x0000004700427308 */ /* 0x000e640000001000 */
[----:B-1----:R-:W-:Y:S04]  /*90e0*/  FFMA R71, R71, R66, -1 ;  /* 0xbf80000047477423 */ /* 0x002fe80000000042 */
[----:B------:R-:W-:Y:S04]  /*90f0*/  FADD.FTZ R71, -R71, -RZ ;  /* 0x800000ff47477221 */ /* 0x000fe80000010100 */
[----:B------:R-:W-:Y:S07]  /*9100*/  FFMA R66, R66, R71, R66 ;  /* 0x0000004742427223 */ /* 0x000fee0000000042 */
.L_x_115:
[----:B------:R-:W-:Y:S05]  /*9110*/  BSYNC.RECONVERGENT B1 ;  /* 0x0000000000017941 */ /* 0x000fea0003800200 */
.L_x_113:
        /* <DEDUP_REMOVED lines=11> */
.L_x_117:
[----:B------:R-:W1:Y:S02]  /*91d0*/  MUFU.RCP R68, R70 ;  /* 0x0000004600447308 */ /* 0x000e640000001000 */
[----:B-1----:R-:W-:Y:S04]  /*91e0*/  FFMA R70, R70, R68, -1 ;  /* 0xbf80000046467423 */ /* 0x002fe80000000044 */
[----:B------:R-:W-:Y:S04]  /*91f0*/  FADD.FTZ R70, -R70, -RZ ;  /* 0x800000ff46467221 */ /* 0x000fe80000010100 */
[----:B------:R-:W-:Y:S07]  /*9200*/  FFMA R68, R68, R70, R68 ;  /* 0x0000004644447223 */ /* 0x000fee0000000044 */
.L_x_118:
[----:B------:R-:W-:Y:S05]  /*9210*/  BSYNC.RECONVERGENT B1 ;  /* 0x0000000000017941 */ /* 0x000fea0003800200 */
.L_x_116:
        /* <DEDUP_REMOVED lines=11> */
.L_x_120:
[----:B------:R-:W1:Y:S02]  /*92d0*/  MUFU.RCP R69, R174 ;  /* 0x000000ae00457308 */ /* 0x000e640000001000 */
[----:B-1----:R-:W-:Y:S04]  /*92e0*/  FFMA R70, R174, R69, -1 ;  /* 0xbf800000ae467423 */ /* 0x002fe80000000045 */
[----:B------:R-:W-:Y:S04]  /*92f0*/  FADD.FTZ R70, -R70, -RZ ;  /* 0x800000ff46467221 */ /* 0x000fe80000010100 */
[----:B------:R-:W-:Y:S07]  /*9300*/  FFMA R69, R69, R70, R69 ;  /* 0x0000004645457223 */ /* 0x000fee0000000045 */
.L_x_121:
[----:B------:R-:W-:Y:S05]  /*9310*/  BSYNC.RECONVERGENT B1 ;  /* 0x0000000000017941 */ /* 0x000fea0003800200 */
.L_x_119:
        /* <DEDUP_REMOVED lines=11> */
.L_x_123:
[----:B------:R-:W1:Y:S02]  /*93d0*/  MUFU.RCP R70, R171 ;  /* 0x000000ab00467308 */ /* 0x000e640000001000 */
[----:B-1----:R-:W-:Y:S04]  /*93e0*/  FFMA R71, R171, R70, -1 ;  /* 0xbf800000ab477423 */ /* 0x002fe80000000046 */
[----:B------:R-:W-:Y:S04]  /*93f0*/  FADD.FTZ R71, -R71, -RZ ;  /* 0x800000ff47477221 */ /* 0x000fe80000010100 */
[----:B------:R-:W-:Y:S07]  /*9400*/  FFMA R70, R70, R71, R70 ;  /* 0x0000004746467223 */ /* 0x000fee0000000046 */
.L_x_124:
[----:B------:R-:W-:Y:S05]  /*9410*/  BSYNC.RECONVERGENT B1 ;  /* 0x0000000000017941 */ /* 0x000fea0003800200 */
.L_x_122:
        /* <DEDUP_REMOVED lines=11> */
.L_x_126:
[----:B------:R-:W1:Y:S02]  /*94d0*/  MUFU.RCP R71, R72 ;  /* 0x0000004800477308 */ /* 0x000e640000001000 */
[----:B-1----:R-:W-:Y:S04]  /*94e0*/  FFMA R72, R72, R71, -1 ;  /* 0xbf80000048487423 */ /* 0x002fe80000000047 */
[----:B------:R-:W-:Y:S04]  /*94f0*/  FADD.FTZ R72, -R72, -RZ ;  /* 0x800000ff48487221 */ /* 0x000fe80000010100 */
[----:B------:R-:W-:Y:S07]  /*9500*/  FFMA R71, R71, R72, R71 ;  /* 0x0000004847477223 */ /* 0x000fee0000000047 */
.L_x_127:
[----:B------:R-:W-:Y:S05]  /*9510*/  BSYNC.RECONVERGENT B1 ;  /* 0x0000000000017941 */ /* 0x000fea0003800200 */
.L_x_125:
        /* <DEDUP_REMOVED lines=11> */
.L_x_129:
[----:B------:R-:W1:Y:S02]  /*95d0*/  MUFU.RCP R72, R73 ;  /* 0x0000004900487308 */ /* 0x000e640000001000 */
[----:B-1----:R-:W-:Y:S04]  /*95e0*/  FFMA R73, R73, R72, -1 ;  /* 0xbf80000049497423 */ /* 0x002fe80000000048 */
[----:B------:R-:W-:Y:S04]  /*95f0*/  FADD.FTZ R73, -R73, -RZ ;  /* 0x800000ff49497221 */ /* 0x000fe80000010100 */
[----:B------:R-:W-:Y:S07]  /*9600*/  FFMA R72, R72, R73, R72 ;  /* 0x0000004948487223 */ /* 0x000fee0000000048 */
.L_x_130:
[----:B------:R-:W-:Y:S05]  /*9610*/  BSYNC.RECONVERGENT B1 ;  /* 0x0000000000017941 */ /* 0x000fea0003800200 */
.L_x_128:
        /* <DEDUP_REMOVED lines=11> */
.L_x_132:
[----:B------:R-:W1:Y:S02]  /*96d0*/  MUFU.RCP R73, R74 ;  /* 0x0000004a00497308 */ /* 0x000e640000001000 */
[----:B-1----:R-:W-:Y:S04]  /*96e0*/  FFMA R74, R74, R73, -1 ;  /* 0xbf8000004a4a7423 */ /* 0x002fe80000000049 */
[----:B------:R-:W-:Y:S04]  /*96f0*/  FADD.FTZ R74, -R74, -RZ ;  /* 0x800000ff4a4a7221 */ /* 0x000fe80000010100 */
[----:B------:R-:W-:Y:S07]  /*9700*/  FFMA R73, R73, R74, R73 ;  /* 0x0000004a49497223 */ /* 0x000fee0000000049 */
.L_x_133:
[----:B------:R-:W-:Y:S05]  /*9710*/  BSYNC.RECONVERGENT B1 ;  /* 0x0000000000017941 */ /* 0x000fea0003800200 */
.L_x_131:
        /* <DEDUP_REMOVED lines=11> */
.L_x_135:
[----:B------:R-:W1:Y:S02]  /*97d0*/  MUFU.RCP R74, R170 ;  /* 0x000000aa004a7308 */ /* 0x000e640000001000 */
[----:B-1----:R-:W-:Y:S04]  /*97e0*/  FFMA R75, R170, R74, -1 ;  /* 0xbf800000aa4b7423 */ /* 0x002fe8000000004a */
[----:B------:R-:W-:Y:S04]  /*97f0*/  FADD.FTZ R75, -R75, -RZ ;  /* 0x800000ff4b4b7221 */ /* 0x000fe80000010100 */
[----:B------:R-:W-:Y:S07]  /*9800*/  FFMA R74, R74, R75, R74 ;  /* 0x0000004b4a4a7223 */ /* 0x000fee000000004a */
.L_x_136:
[----:B------:R-:W-:Y:S05]  /*9810*/  BSYNC.RECONVERGENT B1 ;  /* 0x0000000000017941 */ /* 0x000fea0003800200 */
.L_x_134:
        /* <DEDUP_REMOVED lines=11> */
.L_x_138:
[----:B------:R-:W1:Y:S02]  /*98d0*/  MUFU.RCP R75, R112 ;  /* 0x00000070004b7308 */ /* 0x000e640000001000 */
[----:B-1----:R-:W-:Y:S04]  /*98e0*/  FFMA R76, R112, R75, -1 ;  /* 0xbf800000704c7423 */ /* 0x002fe8000000004b */
[----:B------:R-:W-:Y:S04]  /*98f0*/  FADD.FTZ R76, -R76, -RZ ;  /* 0x800000ff4c4c7221 */ /* 0x000fe80000010100 */
[----:B------:R-:W-:Y:S07]  /*9900*/  FFMA R75, R75, R76, R75 ;  /* 0x0000004c4b4b7223 */ /* 0x000fee000000004b */
.L_x_139:
[----:B------:R-:W-:Y:S05]  /*9910*/  BSYNC.RECONVERGENT B1 ;  /* 0x0000000000017941 */ /* 0x000fea0003800200 */
.L_x_137:
        /* <DEDUP_REMOVED lines=11> */
.L_x_141:
[----:B------:R-:W1:Y:S02]  /*99d0*/  MUFU.RCP R76, R109 ;  /* 0x0000006d004c7308 */ /* 0x000e640000001000 */
[----:B-1----:R-:W-:Y:S04]  /*99e0*/  FFMA R77, R109, R76, -1 ;  /* 0xbf8000006d4d7423 */ /* 0x002fe8000000004c */
[----:B------:R-:W-:Y:S04]  /*99f0*/  FADD.FTZ R77, -R77, -RZ ;  /* 0x800000ff4d4d7221 */ /* 0x000fe80000010100 */
[----:B------:R-:W-:Y:S07]  /*9a00*/  FFMA R76, R76, R77, R76 ;  /* 0x0000004d4c4c7223 */ /* 0x000fee000000004c */
.L_x_142:
[----:B------:R-:W-:Y:S05]  /*9a10*/  BSYNC.RECONVERGENT B1 ;  /* 0x0000000000017941 */ /* 0x000fea0003800200 */
.L_x_140:
        /* <DEDUP_REMOVED lines=11> */
.L_x_144:
[----:B------:R-:W1:Y:S02]  /*9ad0*/  MUFU.RCP R77, R169 ;  /* 0x000000a9004d7308 */ /* 0x000e640000001000 */
[----:B-1----:R-:W-:Y:S04]  /*9ae0*/  FFMA R78, R169, R77, -1 ;  /* 0xbf800000a94e7423 */ /* 0x002fe8000000004d */
[----:B------:R-:W-:Y:S04]  /*9af0*/  FADD.FTZ R78, -R78, -RZ ;  /* 0x800000ff4e4e7221 */ /* 0x000fe80000010100 */
[----:B------:R-:W-:Y:S07]  /*9b00*/  FFMA R77, R77, R78, R77 ;  /* 0x0000004e4d4d7223 */ /* 0x000fee000000004d */
.L_x_145:
[----:B------:R-:W-:Y:S05]  /*9b10*/  BSYNC.RECONVERGENT B1 ;  /* 0x0000000000017941 */ /* 0x000fea0003800200 */
.L_x_143:
        /* <DEDUP_REMOVED lines=11> */
.L_x_147:
[----:B------:R-:W1:Y:S02]  /*9bd0*/  MUFU.RCP R78, R168 ;  /* 0x000000a8004e7308 */ /* 0x000e640000001000 */
[----:B-1----:R-:W-:Y:S04]  /*9be0*/  FFMA R79, R168, R78, -1 ;  /* 0xbf800000a84f7423 */ /* 0x002fe8000000004e */
[----:B------:R-:W-:Y:S04]  /*9bf0*/  FADD.FTZ R79, -R79, -RZ ;  /* 0x800000ff4f4f7221 */ /* 0x000fe80000010100 */
[----:B------:R-:W-:Y:S07]  /*9c00*/  FFMA R78, R78, R79, R78 ;  /* 0x0000004f4e4e7223 */ /* 0x000fee000000004e */
.L_x_148:
[----:B------:R-:W-:Y:S05]  /*9c10*/  BSYNC.RECONVERGENT B1 ;  /* 0x0000000000017941 */ /* 0x000fea0003800200 */
.L_x_146:
        /* <DEDUP_REMOVED lines=11> */
.L_x_150:
[----:B------:R-:W1:Y:S02]  /*9cd0*/  MUFU.RCP R79, R167 ;  /* 0x000000a7004f7308 */ /* 0x000e640000001000 */
[----:B-1----:R-:W-:Y:S04]  /*9ce0*/  FFMA R80, R167, R79, -1 ;  /* 0xbf800000a7507423 */ /* 0x002fe8000000004f */
[----:B------:R-:W-:Y:S04]  /*9cf0*/  FADD.FTZ R80, -R80, -RZ ;  /* 0x800000ff50507221 */ /* 0x000fe80000010100 */
[----:B------:R-:W-:Y:S07]  /*9d00*/  FFMA R79, R79, R80, R79 ;  /* 0x000000504f4f7223 */ /* 0x000fee000000004f */
.L_x_151:
[----:B------:R-:W-:Y:S05]  /*9d10*/  BSYNC.RECONVERGENT B1 ;  /* 0x0000000000017941 */ /* 0x000fea0003800200 */
.L_x_149:
        /* <DEDUP_REMOVED lines=11> */
.L_x_153:
[----:B------:R-:W1:Y:S02]  /*9dd0*/  MUFU.RCP R80, R166 ;  /* 0x000000a600507308 */ /* 0x000e640000001000 */
[----:B-1----:R-:W-:Y:S04]  /*9de0*/  FFMA R81, R166, R80, -1 ;  /* 0xbf800000a6517423 */ /* 0x002fe80000000050 */
[----:B------:R-:W-:Y:S04]  /*9df0*/  FADD.FTZ R81, -R81, -RZ ;  /* 0x800000ff51517221 */ /* 0x000fe80000010100 */
[----:B------:R-:W-:Y:S07]  /*9e00*/  FFMA R80, R80, R81, R80 ;  /* 0x0000005150507223 */ /* 0x000fee0000000050 */
.L_x_154:
[----:B------:R-:W-:Y:S05]  /*9e10*/  BSYNC.RECONVERGENT B1 ;  /* 0x0000000000017941 */ /* 0x000fea0003800200 */
.L_x_152:
        /* <DEDUP_REMOVED lines=11> */
.L_x_156:
[----:B------:R-:W1:Y:S02]  /*9ed0*/  MUFU.RCP R81, R108 ;  /* 0x0000006c00517308 */ /* 0x000e640000001000 */
[----:B-1----:R-:W-:Y:S04]  /*9ee0*/  FFMA R82, R108, R81, -1 ;  /* 0xbf8000006c527423 */ /* 0x002fe80000000051 */
[----:B------:R-:W-:Y:S04]  /*9ef0*/  FADD.FTZ R82, -R82, -RZ ;  /* 0x800000ff52527221 */ /* 0x000fe80000010100 */
[----:B------:R-:W-:Y:S07]  /*9f00*/  FFMA R81, R81, R82, R81 ;  /* 0x0000005251517223 */ /* 0x000fee0000000051 */
.L_x_157:
[----:B------:R-:W-:Y:S05]  /*9f10*/  BSYNC.RECONVERGENT B1 ;  /* 0x0000000000017941 */ /* 0x000fea0003800200 */
.L_x_155:
        /* <DEDUP_REMOVED lines=11> */
.L_x_159:
[----:B------:R-:W1:Y:S02]  /*9fd0*/  MUFU.RCP R82, R107 ;  /* 0x0000006b00527308 */ /* 0x000e640000001000 */
[----:B-1----:R-:W-:Y:S04]  /*9fe0*/  FFMA R83, R107, R82, -1 ;  /* 0xbf8000006b537423 */ /* 0x002fe80000000052 */
[----:B------:R-:W-:Y:S04]  /*9ff0*/  FADD.FTZ R83, -R83, -RZ ;  /* 0x800000ff53537221 */ /* 0x000fe80000010100 */
[----:B------:R-:W-:Y:S07]  /*a000*/  FFMA R82, R82, R83, R82 ;  /* 0x0000005352527223 */ /* 0x000fee0000000052 */
.L_x_160:
[----:B------:R-:W-:Y:S05]  /*a010*/  BSYNC.RECONVERGENT B1 ;  /* 0x0000000000017941 */ /* 0x000fea0003800200 */
.L_x_158:
        /* <DEDUP_REMOVED lines=11> */
.L_x_162:
[----:B------:R-:W1:Y:S02]  /*a0d0*/  MUFU.RCP R83, R173 ;  /* 0x000000ad00537308 */ /* 0x000e640000001000 */
[----:B-1----:R-:W-:Y:S04]  /*a0e0*/  FFMA R84, R173, R83, -1 ;  /* 0xbf800000ad547423 */ /* 0x002fe80000000053 */
[----:B------:R-:W-:Y:S04]  /*a0f0*/  FADD.FTZ R84, -R84, -RZ ;  /* 0x800000ff54547221 */ /* 0x000fe80000010100 */
[----:B------:R-:W-:Y:S07]  /*a100*/  FFMA R83, R83, R84, R83 ;  /* 0x0000005453537223 */ /* 0x000fee0000000053 */
.L_x_163:
[----:B------:R-:W-:Y:S05]  /*a110*/  BSYNC.RECONVERGENT B1 ;  /* 0x0000000000017941 */ /* 0x000fea0003800200 */
.L_x_161:
        /* <DEDUP_REMOVED lines=11> */
.L_x_165:
[----:B------:R-:W1:Y:S02]  /*a1d0*/  MUFU.RCP R84, R165 ;  /* 0x000000a500547308 */ /* 0x000e640000001000 */
[----:B-1----:R-:W-:Y:S04]  /*a1e0*/  FFMA R85, R165, R84, -1 ;  /* 0xbf800000a5557423 */ /* 0x002fe80000000054 */
[----:B------:R-:W-:Y:S04]  /*a1f0*/  FADD.FTZ R85, -R85, -RZ ;  /* 0x800000ff55557221 */ /* 0x000fe80000010100 */
[----:B------:R-:W-:Y:S07]  /*a200*/  FFMA R84, R84, R85, R84 ;  /* 0x0000005554547223 */ /* 0x000fee0000000054 */
.L_x_166:
[----:B------:R-:W-:Y:S05]  /*a210*/  BSYNC.RECONVERGENT B1 ;  /* 0x0000000000017941 */ /* 0x000fea0003800200 */
.L_x_164:
        /* <DEDUP_REMOVED lines=11> */
.L_x_168:
[----:B------:R-:W1:Y:S02]  /*a2d0*/  MUFU.RCP R85, R106 ;  /* 0x0000006a00557308 */ /* 0x000e640000001000 */
[----:B-1----:R-:W-:Y:S04]  /*a2e0*/  FFMA R86, R106, R85, -1 ;  /* 0xbf8000006a567423 */ /* 0x002fe80000000055 */
[----:B------:R-:W-:Y:S04]  /*a2f0*/  FADD.FTZ R86, -R86, -RZ ;  /* 0x800000ff56567221 */ /* 0x000fe80000010100 */
[----:B------:R-:W-:Y:S07]  /*a300*/  FFMA R85, R85, R86, R85 ;  /* 0x0000005655557223 */ /* 0x000fee0000000055 */
.L_x_169:
[----:B------:R-:W-:Y:S05]  /*a310*/  BSYNC.RECONVERGENT B1 ;  /* 0x0000000000017941 */ /* 0x000fea0003800200 */
.L_x_167:
        /* <DEDUP_REMOVED lines=11> */
.L_x_171:
[----:B------:R-:W1:Y:S02]  /*a3d0*/  MUFU.RCP R86, R97 ;  /* 0x0000006100567308 */ /* 0x000e640000001000 */
[----:B-1----:R-:W-:Y:S04]  /*a3e0*/  FFMA R87, R97, R86, -1 ;  /* 0xbf80000061577423 */ /* 0x002fe80000000056 */
[----:B------:R-:W-:Y:S04]  /*a3f0*/  FADD.FTZ R87, -R87, -RZ ;  /* 0x800000ff57577221 */ /* 0x000fe80000010100 */
[----:B------:R-:W-:Y:S07]  /*a400*/  FFMA R86, R86, R87, R86 ;  /* 0x0000005756567223 */ /* 0x000fee0000000056 */
.L_x_172:
[----:B------:R-:W-:Y:S05]  /*a410*/  BSYNC.RECONVERGENT B1 ;  /* 0x0000000000017941 */ /* 0x000fea0003800200 */
.L_x_170:
        /* <DEDUP_REMOVED lines=11> */
.L_x_174:
[----:B------:R-:W1:Y:S02]  /*a4d0*/  MUFU.RCP R87, R172 ;  /* 0x000000ac00577308 */ /* 0x000e640000001000 */
[----:B-1----:R-:W-:Y:S04]  /*a4e0*/  FFMA R88, R172, R87, -1 ;  /* 0xbf800000ac587423 */ /* 0x002fe80000000057 */
[----:B------:R-:W-:Y:S04]  /*a4f0*/  FADD.FTZ R88, -R88, -RZ ;  /* 0x800000ff58587221 */ /* 0x000fe80000010100 */
[----:B------:R-:W-:Y:S07]  /*a500*/  FFMA R87, R87, R88, R87 ;  /* 0x0000005857577223 */ /* 0x000fee0000000057 */
.L_x_175:
[----:B------:R-:W-:Y:S05]  /*a510*/  BSYNC.RECONVERGENT B1 ;  /* 0x0000000000017941 */ /* 0x000fea0003800200 */
.L_x_173:
        /* <DEDUP_REMOVED lines=11> */
.L_x_177:
[----:B------:R-:W1:Y:S02]  /*a5d0*/  MUFU.RCP R88, R164 ;  /* 0x000000a400587308 */ /* 0x000e640000001000 */
[----:B-1----:R-:W-:Y:S04]  /*a5e0*/  FFMA R89, R164, R88, -1 ;  /* 0xbf800000a4597423 */ /* 0x002fe80000000058 */
[----:B------:R-:W-:Y:S04]  /*a5f0*/  FADD.FTZ R89, -R89, -RZ ;  /* 0x800000ff59597221 */ /* 0x000fe80000010100 */
[----:B------:R-:W-:Y:S07]  /*a600*/  FFMA R88, R88, R89, R88 ;  /* 0x0000005958587223 */ /* 0x000fee0000000058 */
.L_x_178:
[----:B------:R-:W-:Y:S05]  /*a610*/  BSYNC.RECONVERGENT B1 ;  /* 0x0000000000017941 */ /* 0x000fea0003800200 */
.L_x_176:
        /* <DEDUP_REMOVED lines=11> */
.L_x_180:
[----:B------:R-:W1:Y:S02]  /*a6d0*/  MUFU.RCP R89, R103 ;  /* 0x0000006700597308 */ /* 0x000e640000001000 */
[----:B-1----:R-:W-:Y:S04]  /*a6e0*/  FFMA R90, R103, R89, -1 ;  /* 0xbf800000675a7423 */ /* 0x002fe80000000059 */
[----:B------:R-:W-:Y:S04]  /*a6f0*/  FADD.FTZ R90, -R90, -RZ ;  /* 0x800000ff5a5a7221 */ /* 0x000fe80000010100 */
[----:B------:R-:W-:Y:S07]  /*a700*/  FFMA R89, R89, R90, R89 ;  /* 0x0000005a59597223 */ /* 0x000fee0000000059 */
.L_x_181:
[----:B------:R-:W-:Y:S05]  /*a710*/  BSYNC.RECONVERGENT B1 ;  /* 0x0000000000017941 */ /* 0x000fea0003800200 */
.L_x_179:
        /* <DEDUP_REMOVED lines=11> */
.L_x_183:
[----:B------:R-:W1:Y:S02]  /*a7d0*/  MUFU.RCP R90, R102 ;  /* 0x00000066005a7308 */ /* 0x000e640000001000 */
[----:B-1----:R-:W-:Y:S04]  /*a7e0*/  FFMA R91, R102, R90, -1 ;  /* 0xbf800000665b7423 */ /* 0x002fe8000000005a */
[----:B------:R-:W-:Y:S04]  /*a7f0*/  FADD.FTZ R91, -R91, -RZ ;  /* 0x800000ff5b5b7221 */ /* 0x000fe80000010100 */
[----:B------:R-:W-:Y:S07]  /*a800*/  FFMA R90, R90, R91, R90 ;  /* 0x0000005b5a5a7223 */ /* 0x000fee000000005a */
.L_x_184:
[----:B------:R-:W-:Y:S05]  /*a810*/  BSYNC.RECONVERGENT B1 ;  /* 0x0000000000017941 */ /* 0x000fea0003800200 */
.L_x_182:
        /* <DEDUP_REMOVED lines=11> */
.L_x_186:
[----:B------:R-:W1:Y:S02]  /*a8d0*/  MUFU.RCP R91, R140 ;  /* 0x0000008c005b7308 */ /* 0x000e640000001000 */
[----:B-1----:R-:W-:Y:S04]  /*a8e0*/  FFMA R92, R140, R91, -1 ;  /* 0xbf8000008c5c7423 */ /* 0x002fe8000000005b */
[----:B------:R-:W-:Y:S04]  /*a8f0*/  FADD.FTZ R92, -R92, -RZ ;  /* 0x800000ff5c5c7221 */ /* 0x000fe80000010100 */
[----:B------:R-:W-:Y:S07]  /*a900*/  FFMA R91, R91, R92, R91 ;  /* 0x0000005c5b5b7223 */ /* 0x000fee000000005b */
.L_x_187:
[----:B------:R-:W-:Y:S05]  /*a910*/  BSYNC.RECONVERGENT B1 ;  /* 0x0000000000017941 */ /* 0x000fea0003800200 */
.L_x_185:
        /* <DEDUP_REMOVED lines=11> */
.L_x_189:
[----:B------:R-:W1:Y:S02]  /*a9d0*/  MUFU.RCP R92, R139 ;  /* 0x0000008b005c7308 */ /* 0x000e640000001000 */
[----:B-1----:R-:W-:Y:S04]  /*a9e0*/  FFMA R93, R139, R92, -1 ;  /* 0xbf8000008b5d7423 */ /* 0x002fe8000000005c */
[----:B------:R-:W-:Y:S04]  /*a9f0*/  FADD.FTZ R93, -R93, -RZ ;  /* 0x800000ff5d5d7221 */ /* 0x000fe80000010100 */
[----:B------:R-:W-:Y:S07]  /*aa00*/  FFMA R92, R92, R93, R92 ;  /* 0x0000005d5c5c7223 */ /* 0x000fee000000005c */
.L_x_190:
[----:B------:R-:W-:Y:S05]  /*aa10*/  BSYNC.RECONVERGENT B1 ;  /* 0x0000000000017941 */ /* 0x000fea0003800200 */
.L_x_188:
        /* <DEDUP_REMOVED lines=11> */
.L_x_192:
[----:B------:R-:W1:Y:S02]  /*aad0*/  MUFU.RCP R93, R138 ;  /* 0x0000008a005d7308 */ /* 0x000e640000001000 */
[----:B-1----:R-:W-:Y:S04]  /*aae0*/  FFMA R94, R138, R93, -1 ;  /* 0xbf8000008a5e7423 */ /* 0x002fe8000000005d */
[----:B------:R-:W-:Y:S04]  /*aaf0*/  FADD.FTZ R94, -R94, -RZ ;  /* 0x800000ff5e5e7221 */ /* 0x000fe80000010100 */
[----:B------:R-:W-:Y:S07]  /*ab00*/  FFMA R93, R93, R94, R93 ;  /* 0x0000005e5d5d7223 */ /* 0x000fee000000005d */
.L_x_193:
[----:B------:R-:W-:Y:S05]  /*ab10*/  BSYNC.RECONVERGENT B1 ;  /* 0x0000000000017941 */ /* 0x000fea0003800200 */
.L_x_191:
        /* <DEDUP_REMOVED lines=11> */
.L_x_195:
[----:B------:R-:W1:Y:S02]  /*abd0*/  MUFU.RCP R94, R137 ;  /* 0x00000089005e7308 */ /* 0x000e640000001000 */
[----:B-1----:R-:W-:Y:S04]  /*abe0*/  FFMA R95, R137, R94, -1 ;  /* 0xbf800000895f7423 */ /* 0x002fe8000000005e */
[----:B------:R-:W-:Y:S04]  /*abf0*/  FADD.FTZ R95, -R95, -RZ ;  /* 0x800000ff5f5f7221 */ /* 0x000fe80000010100 */
[----:B------:R-:W-:Y:S07]  /*ac00*/  FFMA R94, R94, R95, R94 ;  /* 0x0000005f5e5e7223 */ /* 0x000fee000000005e */
.L_x_196:
[----:B------:R-:W-:Y:S05]  /*ac10*/  BSYNC.RECONVERGENT B1 ;  /* 0x0000000000017941 */ /* 0x000fea0003800200 */
.L_x_194:
        /* <DEDUP_REMOVED lines=11> */
.L_x_198:
[----:B------:R-:W1:Y:S02]  /*acd0*/  MUFU.RCP R95, R99 ;  /* 0x00000063005f7308 */ /* 0x000e640000001000 */
[----:B-1----:R-:W-:Y:S04]  /*ace0*/  FFMA R99, R99, R95, -1 ;  /* 0xbf80000063637423 */ /* 0x002fe8000000005f */
[----:B------:R-:W-:Y:S04]  /*acf0*/  FADD.FTZ R99, -R99, -RZ ;  /* 0x800000ff63637221 */ /* 0x000fe80000010100 */
[----:B------:R-:W-:Y:S07]  /*ad00*/  FFMA R95, R95, R99, R95 ;  /* 0x000000635f5f7223 */ /* 0x000fee000000005f */
.L_x_199:
[----:B------:R-:W-:Y:S05]  /*ad10*/  BSYNC.RECONVERGENT B1 ;  /* 0x0000000000017941 */ /* 0x000fea0003800200 */
.L_x_197:
        /* <DEDUP_REMOVED lines=11> */
.L_x_201:
[----:B------:R-:W1:Y:S02]  /*add0*/  MUFU.RCP R96, R98 ;  /* 0x0000006200607308 */ /* 0x000e640000001000 */
[----:B-1----:R-:W-:Y:S04]  /*ade0*/  FFMA R98, R98, R96, -1 ;  /* 0xbf80000062627423 */ /* 0x002fe80000000060 */
[----:B------:R-:W-:Y:S04]  /*adf0*/  FADD.FTZ R98, -R98, -RZ ;  /* 0x800000ff62627221 */ /* 0x000fe80000010100 */
[----:B------:R-:W-:Y:S07]  /*ae00*/  FFMA R96, R96, R98, R96 ;  /* 0x0000006260607223 */ /* 0x000fee0000000060 */
.L_x_202:
[----:B------:R-:W-:Y:S05]  /*ae10*/  BSYNC.RECONVERGENT B1 ;  /* 0x0000000000017941 */ /* 0x000fea0003800200 */
.L_x_200:
        /* <DEDUP_REMOVED lines=11> */
.L_x_204:
[----:B------:R-:W1:Y:S02]  /*aed0*/  MUFU.RCP R97, R146 ;  /* 0x0000009200617308 */ /* 0x000e640000001000 */
[----:B-1----:R-:W-:Y:S04]  /*aee0*/  FFMA R98, R146, R97, -1 ;  /* 0xbf80000092627423 */ /* 0x002fe80000000061 */
[----:B------:R-:W-:Y:S04]  /*aef0*/  FADD.FTZ R98, -R98, -RZ ;  /* 0x800000ff62627221 */ /* 0x000fe80000010100 */
[----:B------:R-:W-:Y:S07]  /*af00*/  FFMA R97, R97, R98, R97 ;  /* 0x0000006261617223 */ /* 0x000fee0000000061 */
.L_x_205:
[----:B------:R-:W-:Y:S05]  /*af10*/  BSYNC.RECONVERGENT B1 ;  /* 0x0000000000017941 */ /* 0x000fea0003800200 */
.L_x_203:
        /* <DEDUP_REMOVED lines=11> */
.L_x_207:
[----:B------:R-:W1:Y:S02]  /*afd0*/  MUFU.RCP R98, R136 ;  /* 0x0000008800627308 */ /* 0x000e640000001000 */
[----:B-1----:R-:W-:Y:S04]  /*afe0*/  FFMA R99, R136, R98, -1 ;  /* 0xbf80000088637423 */ /* 0x002fe80000000062 */
[----:B------:R-:W-:Y:S04]  /*aff0*/  FADD.FTZ R99, -R99, -RZ ;  /* 0x800000ff63637221 */ /* 0x000fe80000010100 */
[----:B------:R-:W-:Y:S07]  /*b000*/  FFMA R98, R98, R99, R98 ;  /* 0x0000006362627223 */ /* 0x000fee0000000062 */
.L_x_208:
[----:B------:R-:W-:Y:S05]  /*b010*/  BSYNC.RECONVERGENT B1 ;  /* 0x0000000000017941 */ /* 0x000fea0003800200 */
.L_x_206:
        /* <DEDUP_REMOVED lines=11> */
.L_x_210:
[----:B------:R-:W1:Y:S02]  /*b0d0*/  MUFU.RCP R99, R100 ;  /* 0x0000006400637308 */ /* 0x000e640000001000 */
[----:B-1----:R-:W-:Y:S04]  /*b0e0*/  FFMA R100, R100, R99, -1 ;  /* 0xbf80000064647423 */ /* 0x002fe80000000063 */
[----:B------:R-:W-:Y:S04]  /*b0f0*/  FADD.FTZ R100, -R100, -RZ ;  /* 0x800000ff64647221 */ /* 0x000fe80000010100 */
[----:B------:R-:W-:Y:S07]  /*b100*/  FFMA R99, R99, R100, R99 ;  /* 0x0000006463637223 */ /* 0x000fee0000000063 */
.L_x_211:
[----:B------:R-:W-:Y:S05]  /*b110*/  BSYNC.RECONVERGENT B1 ;  /* 0x0000000000017941 */ /* 0x000fea0003800200 */
.L_x_209:
        /* <DEDUP_REMOVED lines=11> */
.L_x_213:
[----:B------:R-:W1:Y:S02]  /*b1d0*/  MUFU.RCP R100, R101 ;  /* 0x0000006500647308 */ /* 0x000e640000001000 */
[----:B-1----:R-:W-:Y:S04]  /*b1e0*/  FFMA R101, R101, R100, -1 ;  /* 0xbf80000065657423 */ /* 0x002fe80000000064 */
[----:B------:R-:W-:Y:S04]  /*b1f0*/  FADD.FTZ R101, -R101, -RZ ;  /* 0x800000ff65657221 */ /* 0x000fe80000010100 */
[----:B------:R-:W-:Y:S07]  /*b200*/  FFMA R100, R100, R101, R100 ;  /* 0x0000006564647223 */ /* 0x000fee0000000064 */
.L_x_214:
[----:B------:R-:W-:Y:S05]  /*b210*/  BSYNC.RECONVERGENT B1 ;  /* 0x0000000000017941 */ /* 0x000fea0003800200 */
.L_x_212:
        /* <DEDUP_REMOVED lines=11> */
.L_x_216:
[----:B------:R-:W1:Y:S02]  /*b2d0*/  MUFU.RCP R101, R145 ;  /* 0x0000009100657308 */ /* 0x000e640000001000 */
[----:B-1----:R-:W-:Y:S04]  /*b2e0*/  FFMA R102, R145, R101, -1 ;  /* 0xbf80000091667423 */ /* 0x002fe80000000065 */
[----:B------:R-:W-:Y:S04]  /*b2f0*/  FADD.FTZ R102, -R102, -RZ ;  /* 0x800000ff66667221 */ /* 0x000fe80000010100 */
[----:B------:R-:W-:Y:S07]  /*b300*/  FFMA R101, R101, R102, R101 ;  /* 0x0000006665657223 */ /* 0x000fee0000000065 */
.L_x_217:
[----:B------:R-:W-:Y:S05]  /*b310*/  BSYNC.RECONVERGENT B1 ;  /* 0x0000000000017941 */ /* 0x000fea0003800200 */
.L_x_215:
        /* <DEDUP_REMOVED lines=11> */
.L_x_219:
[----:B------:R-:W1:Y:S02]  /*b3d0*/  MUFU.RCP R102, R126 ;  /* 0x0000007e00667308 */ /* 0x000e640000001000 */
[----:B-1----:R-:W-:Y:S04]  /*b3e0*/  FFMA R103, R126, R102, -1 ;  /* 0xbf8000007e677423 */ /* 0x002fe80000000066 */
[----:B------:R-:W-:Y:S04]  /*b3f0*/  FADD.FTZ R103, -R103, -RZ ;  /* 0x800000ff67677221 */ /* 0x000fe80000010100 */
[----:B------:R-:W-:Y:S07]  /*b400*/  FFMA R102, R102, R103, R102 ;  /* 0x0000006766667223 */ /* 0x000fee0000000066 */
.L_x_220:
[----:B------:R-:W-:Y:S05]  /*b410*/  BSYNC.RECONVERGENT B1 ;  /* 0x0000000000017941 */ /* 0x000fea0003800200 */
.L_x_218:
        /* <DEDUP_REMOVED lines=11> */
.L_x_222:
[----:B------:R-:W1:Y:S02]  /*b4d0*/  MUFU.RCP R103, R104 ;  /* 0x0000006800677308 */ /* 0x000e640000001000 */
[----:B-1----:R-:W-:Y:S04]  /*b4e0*/  FFMA R104, R104, R103, -1 ;  /* 0xbf80000068687423 */ /* 0x002fe80000000067 */
[----:B------:R-:W-:Y:S04]  /*b4f0*/  FADD.FTZ R104, -R104, -RZ ;  /* 0x800000ff68687221 */ /* 0x000fe80000010100 */
[----:B------:R-:W-:Y:S07]  /*b500*/  FFMA R103, R103, R104, R103 ;  /* 0x0000006867677223 */ /* 0x000fee0000000067 */
.L_x_223:
[----:B------:R-:W-:Y:S05]  /*b510*/  BSYNC.RECONVERGENT B1 ;  /* 0x0000000000017941 */ /* 0x000fea0003800200 */
.L_x_221:
        /* <DEDUP_REMOVED lines=11> */
.L_x_225:
[----:B------:R-:W1:Y:S02]  /*b5d0*/  MUFU.RCP R104, R105 ;  /* 0x0000006900687308 */ /* 0x000e640000001000 */
[----:B-1----:R-:W-:Y:S04]  /*b5e0*/  FFMA R105, R105, R104, -1 ;  /* 0xbf80000069697423 */ /* 0x002fe80000000068 */
[----:B------:R-:W-:Y:S04]  /*b5f0*/  FADD.FTZ R105, -R105, -RZ ;  /* 0x800000ff69697221 */ /* 0x000fe80000010100 */
[----:B------:R-:W-:Y:S07]  /*b600*/  FFMA R104, R104, R105, R104 ;  /* 0x0000006968687223 */ /* 0x000fee0000000068 */
.L_x_226:
[----:B------:R-:W-:Y:S05]  /*b610*/  BSYNC.RECONVERGENT B1 ;  /* 0x0000000000017941 */ /* 0x000fea0003800200 */
.L_x_224:
        /* <DEDUP_REMOVED lines=11> */
.L_x_228:
[----:B------:R-:W1:Y:S02]  /*b6d0*/  MUFU.RCP R105, R125 ;  /* 0x0000007d00697308 */ /* 0x000e640000001000 */
[----:B-1----:R-:W-:Y:S04]  /*b6e0*/  FFMA R106, R125, R105, -1 ;  /* 0xbf8000007d6a7423 */ /* 0x002fe80000000069 */
[----:B------:R-:W-:Y:S04]  /*b6f0*/  FADD.FTZ R106, -R106, -RZ ;  /* 0x800000ff6a6a7221 */ /* 0x000fe80000010100 */
[----:B------:R-:W-:Y:S07]  /*b700*/  FFMA R105, R105, R106, R105 ;  /* 0x0000006a69697223 */ /* 0x000fee0000000069 */
.L_x_229:
[----:B------:R-:W-:Y:S05]  /*b710*/  BSYNC.RECONVERGENT B1 ;  /* 0x0000000000017941 */ /* 0x000fea0003800200 */
.L_x_227:
        /* <DEDUP_REMOVED lines=11> */
.L_x_231:
[----:B------:R-:W1:Y:S02]  /*b7d0*/  MUFU.RCP R106, R121 ;  /* 0x00000079006a7308 */ /* 0x000e640000001000 */
[----:B-1----:R-:W-:Y:S04]  /*b7e0*/  FFMA R107, R121, R106, -1 ;  /* 0xbf800000796b7423 */ /* 0x002fe8000000006a */
[----:B------:R-:W-:Y:S04]  /*b7f0*/  FADD.FTZ R107, -R107, -RZ ;  /* 0x800000ff6b6b7221 */ /* 0x000fe80000010100 */
[----:B------:R-:W-:Y:S07]  /*b800*/  FFMA R106, R106, R107, R106 ;  /* 0x0000006b6a6a7223 */ /* 0x000fee000000006a */
.L_x_232:
[----:B------:R-:W-:Y:S05]  /*b810*/  BSYNC.RECONVERGENT B1 ;  /* 0x0000000000017941 */ /* 0x000fea0003800200 */
.L_x_230:
        /* <DEDUP_REMOVED lines=11> */
.L_x_234:
[----:B------:R-:W1:Y:S02]  /*b8d0*/  MUFU.RCP R107, R120 ;  /* 0x00000078006b7308 */ /* 0x000e640000001000 */
[----:B-1----:R-:W-:Y:S04]  /*b8e0*/  FFMA R108, R120, R107, -1 ;  /* 0xbf800000786c7423 */ /* 0x002fe8000000006b */
[----:B------:R-:W-:Y:S04]  /*b8f0*/  FADD.FTZ R108, -R108, -RZ ;  /* 0x800000ff6c6c7221 */ /* 0x000fe80000010100 */
[----:B------:R-:W-:Y:S07]  /*b900*/  FFMA R107, R107, R108, R107 ;  /* 0x0000006c6b6b7223 */ /* 0x000fee000000006b */
.L_x_235:
[----:B------:R-:W-:Y:S05]  /*b910*/  BSYNC.RECONVERGENT B1 ;  /* 0x0000000000017941 */ /* 0x000fea0003800200 */
.L_x_233:
        /* <DEDUP_REMOVED lines=11> */
.L_x_237:
[----:B------:R-:W1:Y:S02]  /*b9d0*/  MUFU.RCP R108, R116 ;  /* 0x00000074006c7308 */ /* 0x000e640000001000 */
[----:B-1----:R-:W-:Y:S04]  /*b9e0*/  FFMA R109, R116, R108, -1 ;  /* 0xbf800000746d7423 */ /* 0x002fe8000000006c */
[----:B------:R-:W-:Y:S04]  /*b9f0*/  FADD.FTZ R109, -R109, -RZ ;  /* 0x800000ff6d6d7221 */ /* 0x000fe80000010100 */
[----:B------:R-:W-:Y:S07]  /*ba00*/  FFMA R108, R108, R109, R108 ;  /* 0x0000006d6c6c7223 */ /* 0x000fee000000006c */
.L_x_238:
[----:B------:R-:W-:Y:S05]  /*ba10*/  BSYNC.RECONVERGENT B1 ;  /* 0x0000000000017941 */ /* 0x000fea0003800200 */
.L_x_236:
        /* <DEDUP_REMOVED lines=11> */
.L_x_240:
[----:B------:R-:W1:Y:S02]  /*bad0*/  MUFU.RCP R109, R110 ;  /* 0x0000006e006d7308 */ /* 0x000e640000001000 */
[----:B-1----:R-:W-:Y:S04]  /*bae0*/  FFMA R110, R110, R109, -1 ;  /* 0xbf8000006e6e7423 */ /* 0x002fe8000000006d */
[----:B------:R-:W-:Y:S04]  /*baf0*/  FADD.FTZ R110, -R110, -RZ ;  /* 0x800000ff6e6e7221 */ /* 0x000fe80000010100 */
[----:B------:R-:W-:Y:S07]  /*bb00*/  FFMA R109, R109, R110, R109 ;  /* 0x0000006e6d6d7223 */ /* 0x000fee000000006d */
.L_x_241:
[----:B------:R-:W-:Y:S05]  /*bb10*/  BSYNC.RECONVERGENT B1 ;  /* 0x0000000000017941 */ /* 0x000fea0003800200 */
.L_x_239:
        /* <DEDUP_REMOVED lines=11> */
.L_x_243:
[----:B------:R-:W1:Y:S02]  /*bbd0*/  MUFU.RCP R110, R111 ;  /* 0x0000006f006e7308 */ /* 0x000e640000001000 */
[----:B-1----:R-:W-:Y:S04]  /*bbe0*/  FFMA R111, R111, R110, -1 ;  /* 0xbf8000006f6f7423 */ /* 0x002fe8000000006e */
[----:B------:R-:W-:Y:S04]  /*bbf0*/  FADD.FTZ R111, -R111, -RZ ;  /* 0x800000ff6f6f7221 */ /* 0x000fe80000010100 */
[----:B------:R-:W-:Y:S07]  /*bc00*/  FFMA R110, R110, R111, R110 ;  /* 0x0000006f6e6e7223 */ /* 0x000fee000000006e */
.L_x_244:
[----:B------:R-:W-:Y:S05]  /*bc10*/  BSYNC.RECONVERGENT B1 ;  /* 0x0000000000017941 */ /* 0x000fea0003800200 */
.L_x_242:
        /* <DEDUP_REMOVED lines=11> */
.L_x_246:
[----:B------:R-:W1:Y:S02]  /*bcd0*/  MUFU.RCP R111, R144 ;  /* 0x00000090006f7308 */ /* 0x000e640000001000 */
[----:B-1----:R-:W-:Y:S04]  /*bce0*/  FFMA R112, R144, R111, -1 ;  /* 0xbf80000090707423 */ /* 0x002fe8000000006f */
[----:B------:R-:W-:Y:S04]  /*bcf0*/  FADD.FTZ R112, -R112, -RZ ;  /* 0x800000ff70707221 */ /* 0x000fe80000010100 */
[----:B------:R-:W-:Y:S07]  /*bd00*/  FFMA R111, R111, R112, R111 ;  /* 0x000000706f6f7223 */ /* 0x000fee000000006f */
.L_x_247:
[----:B------:R-:W-:Y:S05]  /*bd10*/  BSYNC.RECONVERGENT B1 ;  /* 0x0000000000017941 */ /* 0x000fea0003800200 */
.L_x_245:
        /* <DEDUP_REMOVED lines=11> */
.L_x_249:
[----:B------:R-:W1:Y:S02]  /*bdd0*/  MUFU.RCP R112, R113 ;  /* 0x0000007100707308 */ /* 0x000e640000001000 */
[----:B-1----:R-:W-:Y:S04]  /*bde0*/  FFMA R113, R113, R112, -1 ;  /* 0xbf80000071717423 */ /* 0x002fe80000000070 */
[----:B------:R-:W-:Y:S04]  /*bdf0*/  FADD.FTZ R113, -R113, -RZ ;  /* 0x800000ff71717221 */ /* 0x000fe80000010100 */
[----:B------:R-:W-:Y:S07]  /*be00*/  FFMA R112, R112, R113, R112 ;  /* 0x0000007170707223 */ /* 0x000fee0000000070 */
.L_x_250:
[----:B------:R-:W-:Y:S05]  /*be10*/  BSYNC.RECONVERGENT B1 ;  /* 0x0000000000017941 */ /* 0x000fea0003800200 */
.L_x_248:
        /* <DEDUP_REMOVED lines=11> */
.L_x_252:
[----:B------:R-:W1:Y:S02]  /*bed0*/  MUFU.RCP R113, R114 ;  /* 0x0000007200717308 */ /* 0x000e640000001000 */
[----:B-1----:R-:W-:Y:S04]  /*bee0*/  FFMA R114, R114, R113, -1 ;  /* 0xbf80000072727423 */ /* 0x002fe80000000071 */
[----:B------:R-:W-:Y:S04]  /*bef0*/  FADD.FTZ R114, -R114, -RZ ;  /* 0x800000ff72727221 */ /* 0x000fe80000010100 */
[----:B------:R-:W-:Y:S07]  /*bf00*/  FFMA R113, R113, R114, R113 ;  /* 0x0000007271717223 */ /* 0x000fee0000000071 */
.L_x_253:
[----:B------:R-:W-:Y:S05]  /*bf10*/  BSYNC.RECONVERGENT B1 ;  /* 0x0000000000017941 */ /* 0x000fea0003800200 */
.L_x_251:
        /* <DEDUP_REMOVED lines=11> */
.L_x_255:
[----:B------:R-:W1:Y:S02]  /*bfd0*/  MUFU.RCP R114, R115 ;  /* 0x0000007300727308 */ /* 0x000e640000001000 */
[----:B-1----:R-:W-:Y:S04]  /*bfe0*/  FFMA R115, R115, R114, -1 ;  /* 0xbf80000073737423 */ /* 0x002fe80000000072 */
[----:B------:R-:W-:Y:S04]  /*bff0*/  FADD.FTZ R115, -R115, -RZ ;  /* 0x800000ff73737221 */ /* 0x000fe80000010100 */
[----:B------:R-:W-:Y:S07]  /*c000*/  FFMA R114, R114, R115, R114 ;  /* 0x0000007372727223 */ /* 0x000fee0000000072 */
.L_x_256:
[----:B------:R-:W-:Y:S05]  /*c010*/  BSYNC.RECONVERGENT B1 ;  /* 0x0000000000017941 */ /* 0x000fea0003800200 */
.L_x_254:
        /* <DEDUP_REMOVED lines=11> */
.L_x_258:
[----:B------:R-:W1:Y:S02]  /*c0d0*/  MUFU.RCP R115, R143 ;  /* 0x0000008f00737308 */ /* 0x000e640000001000 */
[----:B-1----:R-:W-:Y:S04]  /*c0e0*/  FFMA R116, R143, R115, -1 ;  /* 0xbf8000008f747423 */ /* 0x002fe80000000073 */
[----:B------:R-:W-:Y:S04]  /*c0f0*/  FADD.FTZ R116, -R116, -RZ ;  /* 0x800000ff74747221 */ /* 0x000fe80000010100 */
[----:B------:R-:W-:Y:S07]  /*c100*/  FFMA R115, R115, R116, R115 ;  /* 0x0000007473737223 */ /* 0x000fee0000000073 */
.L_x_259:
[----:B------:R-:W-:Y:S05]  /*c110*/  BSYNC.RECONVERGENT B1 ;  /* 0x0000000000017941 */ /* 0x000fea0003800200 */
.L_x_257:
        /* <DEDUP_REMOVED lines=11> */
.L_x_261:
[----:B------:R-:W1:Y:S02]  /*c1d0*/  MUFU.RCP R116, R117 ;  /* 0x0000007500747308 */ /* 0x000e640000001000 */
[----:B-1----:R-:W-:Y:S04]  /*c1e0*/  FFMA R117, R117, R116, -1 ;  /* 0xbf80000075757423 */ /* 0x002fe80000000074 */
[----:B------:R-:W-:Y:S04]  /*c1f0*/  FADD.FTZ R117, -R117, -RZ ;  /* 0x800000ff75757221 */ /* 0x000fe80000010100 */
[----:B------:R-:W-:Y:S07]  /*c200*/  FFMA R116, R116, R117, R116 ;  /* 0x0000007574747223 */ /* 0x000fee0000000074 */
.L_x_262:
[----:B------:R-:W-:Y:S05]  /*c210*/  BSYNC.RECONVERGENT B1 ;  /* 0x0000000000017941 */ /* 0x000fea0003800200 */
.L_x_260:
        /* <DEDUP_REMOVED lines=11> */
.L_x_264:
[----:B------:R-:W1:Y:S02]  /*c2d0*/  MUFU.RCP R117, R118 ;  /* 0x0000007600757308 */ /* 0x000e640000001000 */
[----:B-1----:R-:W-:Y:S04]  /*c2e0*/  FFMA R118, R118, R117, -1 ;  /* 0xbf80000076767423 */ /* 0x002fe80000000075 */
[----:B------:R-:W-:Y:S04]  /*c2f0*/  FADD.FTZ R118, -R118, -RZ ;  /* 0x800000ff76767221 */ /* 0x000fe80000010100 */
[----:B------:R-:W-:Y:S07]  /*c300*/  FFMA R117, R117, R118, R117 ;  /* 0x0000007675757223 */ /* 0x000fee0000000075 */
.L_x_265:
[----:B------:R-:W-:Y:S05]  /*c310*/  BSYNC.RECONVERGENT B1 ;  /* 0x0000000000017941 */ /* 0x000fea0003800200 */
.L_x_263:
        /* <DEDUP_REMOVED lines=11> */
.L_x_267:
[----:B------:R-:W1:Y:S02]  /*c3d0*/  MUFU.RCP R118, R119 ;  /* 0x0000007700767308 */ /* 0x000e640000001000 */
[----:B-1----:R-:W-:Y:S04]  /*c3e0*/  FFMA R119, R119, R118, -1 ;  /* 0xbf80000077777423 */ /* 0x002fe80000000076 */
[----:B------:R-:W-:Y:S04]  /*c3f0*/  FADD.FTZ R119, -R119, -RZ ;  /* 0x800000ff77777221 */ /* 0x000fe80000010100 */
[----:B------:R-:W-:Y:S07]  /*c400*/  FFMA R118, R118, R119, R118 ;  /* 0x0000007776767223 */ /* 0x000fee0000000076 */
.L_x_268:
[----:B------:R-:W-:Y:S05]  /*c410*/  BSYNC.RECONVERGENT B1 ;  /* 0x0000000000017941 */ /* 0x000fea0003800200 */
.L_x_266:
        /* <DEDUP_REMOVED lines=11> */
.L_x_270:
[----:B------:R-:W1:Y:S02]  /*c4d0*/  MUFU.RCP R119, R148 ;  /* 0x0000009400777308 */ /* 0x000e640000001000 */
[----:B-1----:R-:W-:Y:S04]  /*c4e0*/  FFMA R120, R148, R119, -1 ;  /* 0xbf80000094787423 */ /* 0x002fe80000000077 */
[----:B------:R-:W-:Y:S04]  /*c4f0*/  FADD.FTZ R120, -R120, -RZ ;  /* 0x800000ff78787221 */ /* 0x000fe80000010100 */
[----:B------:R-:W-:Y:S07]  /*c500*/  FFMA R119, R119, R120, R119 ;  /* 0x0000007877777223 */ /* 0x000fee0000000077 */
.L_x_271:
[----:B------:R-:W-:Y:S05]  /*c510*/  BSYNC.RECONVERGENT B1 ;  /* 0x0000000000017941 */ /* 0x000fea0003800200 */
.L_x_269:
        /* <DEDUP_REMOVED lines=11> */
.L_x_273:
[----:B------:R-:W1:Y:S02]  /*c5d0*/  MUFU.RCP R120, R142 ;  /* 0x0000008e00787308 */ /* 0x000e640000001000 */
[----:B-1----:R-:W-:Y:S04]  /*c5e0*/  FFMA R121, R142, R120, -1 ;  /* 0xbf8000008e797423 */ /* 0x002fe80000000078 */
[----:B------:R-:W-:Y:S04]  /*c5f0*/  FADD.FTZ R121, -R121, -RZ ;  /* 0x800000ff79797221 */ /* 0x000fe80000010100 */
[----:B------:R-:W-:Y:S07]  /*c600*/  FFMA R120, R120, R121, R120 ;  /* 0x0000007978787223 */ /* 0x000fee0000000078 */
.L_x_274:
[----:B------:R-:W-:Y:S05]  /*c610*/  BSYNC.RECONVERGENT B1 ;  /* 0x0000000000017941 */ /* 0x000fea0003800200 */
.L_x_272:
        /* <DEDUP_REMOVED lines=11> */
.L_x_276:
[----:B------:R-:W1:Y:S02]  /*c6d0*/  MUFU.RCP R121, R122 ;  /* 0x0000007a00797308 */ /* 0x000e640000001000 */
[----:B-1----:R-:W-:Y:S04]  /*c6e0*/  FFMA R122, R122, R121, -1 ;  /* 0xbf8000007a7a7423 */ /* 0x002fe80000000079 */
[----:B------:R-:W-:Y:S04]  /*c6f0*/  FADD.FTZ R122, -R122, -RZ ;  /* 0x800000ff7a7a7221 */ /* 0x000fe80000010100 */
[----:B------:R-:W-:Y:S07]  /*c700*/  FFMA R121, R121, R122, R121 ;  /* 0x0000007a79797223 */ /* 0x000fee0000000079 */
.L_x_277:
[----:B------:R-:W-:Y:S05]  /*c710*/  BSYNC.RECONVERGENT B1 ;  /* 0x0000000000017941 */ /* 0x000fea0003800200 */
.L_x_275:
        /* <DEDUP_REMOVED lines=11> */
.L_x_279:
[----:B------:R-:W1:Y:S02]  /*c7d0*/  MUFU.RCP R122, R123 ;  /* 0x0000007b007a7308 */ /* 0x000e640000001000 */
[----:B-1----:R-:W-:Y:S04]  /*c7e0*/  FFMA R123, R123, R122, -1 ;  /* 0xbf8000007b7b7423 */ /* 0x002fe8000000007a */
[----:B------:R-:W-:Y:S04]  /*c7f0*/  FADD.FTZ R123, -R123, -RZ ;  /* 0x800000ff7b7b7221 */ /* 0x000fe80000010100 */
[----:B------:R-:W-:Y:S07]  /*c800*/  FFMA R122, R122, R123, R122 ;  /* 0x0000007b7a7a7223 */ /* 0x000fee000000007a */
.L_x_280:
[----:B------:R-:W-:Y:S05]  /*c810*/  BSYNC.RECONVERGENT B1 ;  /* 0x0000000000017941 */ /* 0x000fea0003800200 */
.L_x_278:
        /* <DEDUP_REMOVED lines=11> */
.L_x_282:
[----:B------:R-:W1:Y:S02]  /*c8d0*/  MUFU.RCP R123, R124 ;  /* 0x0000007c007b7308 */ /* 0x000e640000001000 */
[----:B-1----:R-:W-:Y:S04]  /*c8e0*/  FFMA R124, R124, R123, -1 ;  /* 0xbf8000007c7c7423 */ /* 0x002fe8000000007b */
[----:B------:R-:W-:Y:S04]  /*c8f0*/  FADD.FTZ R124, -R124, -RZ ;  /* 0x800000ff7c7c7221 */ /* 0x000fe80000010100 */
[----:B------:R-:W-:Y:S07]  /*c900*/  FFMA R123, R123, R124, R123 ;  /* 0x0000007c7b7b7223 */ /* 0x000fee000000007b */
.L_x_283:
[----:B------:R-:W-:Y:S05]  /*c910*/  BSYNC.RECONVERGENT B1 ;  /* 0x0000000000017941 */ /* 0x000fea0003800200 */
.L_x_281:
        /* <DEDUP_REMOVED lines=11> */
.L_x_285:
[----:B------:R-:W1:Y:S02]  /*c9d0*/  MUFU.RCP R124, R147 ;  /* 0x00000093007c7308 */ /* 0x000e640000001000 */
[----:B-1----:R-:W-:Y:S04]  /*c9e0*/  FFMA R125, R147, R124, -1 ;  /* 0xbf800000937d7423 */ /* 0x002fe8000000007c */
[----:B------:R-:W-:Y:S04]  /*c9f0*/  FADD.FTZ R125, -R125, -RZ ;  /* 0x800000ff7d7d7221 */ /* 0x000fe80000010100 */
[----:B------:R-:W-:Y:S07]  /*ca00*/  FFMA R124, R124, R125, R124 ;  /* 0x0000007d7c7c7223 */ /* 0x000fee000000007c */
.L_x_286:
[----:B------:R-:W-:Y:S05]  /*ca10*/  BSYNC.RECONVERGENT B1 ;  /* 0x0000000000017941 */ /* 0x000fea0003800200 */
.L_x_284:
        /* <DEDUP_REMOVED lines=11> */
.L_x_288:
[----:B------:R-:W1:Y:S02]  /*cad0*/  MUFU.RCP R125, R141 ;  /* 0x0000008d007d7308 */ /* 0x000e640000001000 */
[----:B-1----:R-:W-:Y:S04]  /*cae0*/  FFMA R126, R141, R125, -1 ;  /* 0xbf8000008d7e7423 */ /* 0x002fe8000000007d */
[----:B------:R-:W-:Y:S04]  /*caf0*/  FADD.FTZ R126, -R126, -RZ ;  /* 0x800000ff7e7e7221 */ /* 0x000fe80000010100 */
[----:B------:R-:W-:Y:S07]  /*cb00*/  FFMA R125, R125, R126, R125 ;  /* 0x0000007e7d7d7223 */ /* 0x000fee000000007d */
.L_x_289:
[----:B------:R-:W-:Y:S05]  /*cb10*/  BSYNC.RECONVERGENT B1 ;  /* 0x0000000000017941 */ /* 0x000fea0003800200 */
.L_x_287:
        /* <DEDUP_REMOVED lines=11> */
.L_x_291:
[----:B------:R-:W1:Y:S02]  /*cbd0*/  MUFU.RCP R126, R127 ;  /* 0x0000007f007e7308 */ /* 0x000e640000001000 */
[----:B-1----:R-:W-:Y:S04]  /*cbe0*/  FFMA R127, R127, R126, -1 ;  /* 0xbf8000007f7f7423 */ /* 0x002fe8000000007e */
[----:B------:R-:W-:Y:S04]  /*cbf0*/  FADD.FTZ R127, -R127, -RZ ;  /* 0x800000ff7f7f7221 */ /* 0x000fe80000010100 */
[----:B------:R-:W-:Y:S07]  /*cc00*/  FFMA R126, R126, R127, R126 ;  /* 0x0000007f7e7e7223 */ /* 0x000fee000000007e */
.L_x_292:
[----:B------:R-:W-:Y:S05]  /*cc10*/  BSYNC.RECONVERGENT B1 ;  /* 0x0000000000017941 */ /* 0x000fea0003800200 */
.L_x_290:
        /* <DEDUP_REMOVED lines=11> */
.L_x_294:
[----:B------:R-:W1:Y:S02]  /*ccd0*/  MUFU.RCP R127, R135 ;  /* 0x00000087007f7308 */ /* 0x000e640000001000 */
[----:B-1----:R-:W-:Y:S04]  /*cce0*/  FFMA R128, R135, R127, -1 ;  /* 0xbf80000087807423 */ /* 0x002fe8000000007f */
[----:B------:R-:W-:Y:S04]  /*ccf0*/  FADD.FTZ R128, -R128, -RZ ;  /* 0x800000ff80807221 */ /* 0x000fe80000010100 */
[----:B------:R-:W-:Y:S07]  /*cd00*/  FFMA R127, R127, R128, R127 ;  /* 0x000000807f7f7223 */ /* 0x000fee000000007f */
.L_x_295:
[----:B------:R-:W-:Y:S05]  /*cd10*/  BSYNC.RECONVERGENT B1 ;  /* 0x0000000000017941 */ /* 0x000fea0003800200 */
.L_x_293:
        /* <DEDUP_REMOVED lines=9> */
[----:B------:R-:W-:Y:S05]  /*cdb0*/  BRA `(.L_x_298) ;  /* 0x0000000000107947 */ /* 0x000fea0003800000 */
.L_x_297:
[----:B------:R-:W1:Y:S02]  /*cdc0*/  MUFU.RCP R128, R134 ;  /* 0x0000008600807308 */ /* 0x000e640000001000 */
[----:B-1----:R-:W-:Y:S04]  /*cdd0*/  FFMA R134, R134, R128, -1 ;  /* 0xbf80000086867423 */ /* 0x002fe80000000080 */
[----:B------:R-:W-:Y:S04]  /*cde0*/  FADD.FTZ R134, -R134, -RZ ;  /* 0x800000ff86867221 */ /* 0x000fe80000010100 */
[----:B------:R-:W-:Y:S07]  /*cdf0*/  FFMA R128, R128, R134, R128 ;  /* 0x0000008680807223 */ /* 0x000fee0000000080 */
.L_x_298:
[----:B------:R-:W-:Y:S05]  /*ce00*/  BSYNC.RECONVERGENT B1 ;  /* 0x0000000000017941 */ /* 0x000fea0003800200 */
.L_x_296:
[----:B------:R-:W-:Y:S01]  /*ce10*/  ISETP.NE.AND P0, PT, R249, RZ, PT ;  /* 0x000000fff900720c */ /* 0x000fe20003f05270 */
[----:B------:R-:W-:Y:S01]  /*ce20*/  FMUL R66, R3, R66 ;  /* 0x0000004203427220 */ /* 0x000fe20000400000 */
        /* <DEDUP_REMOVED lines=9> */
[----:B------:R-:W-:Y:S01]  /*cec0*/  F2FP.SATFINITE.E4M3.F32.PACK_AB_MERGE_C R75, R76, R75, RZ ;  /* 0x0000004b4c4b723e */ /* 0x000fe200048070ff */
[----:B------:R-:W-:Y:S01]  /*ced0*/  FMUL R64, R0, R64 ;  /* 0x0000004000407220 */ /* 0x000fe20000400000 */
[----:B------:R-:W-:Y:S01]  /*cee0*/  F2FP.SATFINITE.E4M3.F32.PACK_AB_MERGE_C R79, R80, R79, RZ ;  /* 0x0000004f504f723e */ /* 0x000fe200048070ff */
        /* <DEDUP_REMOVED lines=10> */
[----:B------:R-:W-:Y:S01]  /*cf90*/  USHF.L.U32 UR8, UR50, 0xd, URZ ;  /* 0x0000000d32087899 */ /* 0x000fe200080006ff */
[----:B------:R-:W-:Y:S01]  /*cfa0*/  F2FP.SATFINITE.E4M3.F32.PACK_AB_MERGE_C R16, R65, R64, R16 ;  /* 0x000000404110723e */ /* 0x000fe20004807010 */
[----:B------:R-:W-:Y:S01]  /*cfb0*/  FMUL R84, R23, R84 ;  /* 0x0000005417547220 */ /* 0x000fe20000400000 */
[----:B------:R-:W-:Y:S01]  /*cfc0*/  F2FP.SATFINITE.E4M3.F32.PACK_AB_MERGE_C R17, R70, R69, R17 ;  /* 0x000000454611723e */ /* 0x000fe20004807011 */
[----:B------:R-:W-:Y:S01]  /*cfd0*/  FMUL R87, R22, R87 ;  /* 0x0000005716577220 */ /* 0x000fe20000400000 */
[----:B------:R-:W-:Y:S01]  /*cfe0*/  F2FP.SATFINITE.E4M3.F32.PACK_AB_MERGE_C R18, R74, R18, R75 ;  /* 0x000000124a12723e */ /* 0x000fe2000480704b */
[----:B------:R-:W-:Y:S01]  /*cff0*/  FMUL R88, R27, R88 ;  /* 0x000000581b587220 */ /* 0x000fe20000400000 */
[----:B------:R-:W-:Y:S01]  /*d000*/  F2FP.SATFINITE.E4M3.F32.PACK_AB_MERGE_C R19, R78, R19, R79 ;  /* 0x000000134e13723e */ /* 0x000fe2000480704f */
[----:B------:R-:W-:Y:S01]  /*d010*/  FMUL R91, R26, R91 ;  /* 0x0000005b1a5b7220 */ /* 0x000fe20000400000 */
[----:B------:R-:W-:Y:S01]  /*d020*/  IADD3 R0, PT, PT, R246, UR8, RZ ;  /* 0x00000008f6007c10 */ /* 0x000fe2000fffe0ff */
[----:B------:R-:W-:Y:S01]  /*d030*/  FMUL R92, R31, R92 ;  /* 0x0000005c1f5c7220 */ /* 0x000fe20000400000 */
[----:B------:R-:W-:Y:S01]  /*d040*/  F2FP.SATFINITE.E4M3.F32.PACK_AB_MERGE_C R83, R84, R83, RZ ;  /* 0x000000535453723e */ /* 0x000fe200048070ff */
[----:B------:R-:W-:Y:S01]  /*d050*/  FMUL R95, R30, R95 ;  /* 0x0000005f1e5f7220 */ /* 0x000fe20000400000 */
[----:B------:R-:W-:Y:S01]  /*d060*/  F2FP.SATFINITE.E4M3.F32.PACK_AB_MERGE_C R87, R88, R87, RZ ;  /* 0x000000575857723e */ /* 0x000fe200048070ff */
[----:B------:R-:W-:Y:S01]  /*d070*/  FMUL R96, R35, R96 ;  /* 0x0000006023607220 */ /* 0x000fe20000400000 */
[----:B------:R-:W-:Y:S01]  /*d080*/  F2FP.SATFINITE.E4M3.F32.PACK_AB_MERGE_C R91, R92, R91, RZ ;  /* 0x0000005b5c5b723e */ /* 0x000fe200048070ff */
[----:B------:R-:W-:Y:S01]  /*d090*/  FMUL R13, R20, R85 ;  /* 0x00000055140d7220 */ /* 0x000fe20000400000 */
[----:B------:R-:W-:Y:S01]  /*d0a0*/  F2FP.SATFINITE.E4M3.F32.PACK_AB_MERGE_C R12, R82, R12, R83 ;  /* 0x0000000c520c723e */ /* 0x000fe20004807053 */
[----:B------:R1:W-:Y:S01]  /*d0b0*/  STS.128 [R246+UR8+0x4000], R16 ;  /* 0x00400010f6007988 */ /* 0x0003e20008000c08 */
[----:B------:R-:W-:Y:S01]  /*d0c0*/  F2FP.SATFINITE.E4M3.F32.PACK_AB_MERGE_C R95, R96, R95, RZ ;  /* 0x0000005f605f723e */ /* 0x000fe200048070ff */
[----:B------:R-:W-:Y:S01]  /*d0d0*/  FMUL R86, R21, R86 ;  /* 0x0000005615567220 */ /* 0x000fe20000400000 */
[----:B------:R-:W-:Y:S01]  /*d0e0*/  IADD3 R2, PT, PT, R0, 0x4000, RZ ;  /* 0x0000400000027810 */ /* 0x000fe20007ffe0ff */
[----:B------:R-:W-:Y:S01]  /*d0f0*/  FMUL R14, R24, R89 ;  /* 0x00000059180e7220 */ /* 0x000fe20000400000 */
[----:B------:R-:W-:Y:S01]  /*d100*/  FMUL R90, R25, R90 ;  /* 0x0000005a195a7220 */ /* 0x000fe20000400000 */
[----:B------:R-:W-:Y:S01]  /*d110*/  FMUL R15, R28, R93 ;  /* 0x0000005d1c0f7220 */ /* 0x000fe20000400000 */
[----:B------:R-:W-:Y:S01]  /*d120*/  F2FP.SATFINITE.E4M3.F32.PACK_AB_MERGE_C R13, R86, R13, R87 ;  /* 0x0000000d560d723e */ /* 0x000fe20004807057 */
[----:B------:R-:W-:Y:S01]  /*d130*/  FMUL R94, R29, R94 ;  /* 0x0000005e1d5e7220 */ /* 0x000fe20000400000 */
[----:B------:R-:W-:Y:S01]  /*d140*/  FMUL R99, R34, R99 ;  /* 0x0000006322637220 */ /* 0x000fe20000400000 */
[----:B------:R-:W-:Y:S01]  /*d150*/  F2FP.SATFINITE.E4M3.F32.PACK_AB_MERGE_C R14, R90, R14, R91 ;  /* 0x0000000e5a0e723e */ /* 0x000fe2000480705b */
[----:B------:R-:W-:Y:S01]  /*d160*/  FMUL R100, R39, R100 ;  /* 0x0000006427647220 */ /* 0x000fe20000400000 */
[----:B------:R-:W-:Y:S01]  /*d170*/  FMUL R103, R38, R103 ;  /* 0x0000006726677220 */ /* 0x000fe20000400000 */
[----:B------:R-:W-:Y:S01]  /*d180*/  FMUL R104, R43, R104 ;  /* 0x000000682b687220 */ /* 0x000fe20000400000 */
[----:B------:R-:W-:Y:S01]  /*d190*/  FMUL R107, R42, R107 ;  /* 0x0000006b2a6b7220 */ /* 0x000fe20000400000 */
[----:B------:R-:W-:Y:S01]  /*d1a0*/  FMUL R108, R47, R108 ;  /* 0x0000006c2f6c7220 */ /* 0x000fe20000400000 */
[----:B------:R-:W-:Y:S01]  /*d1b0*/  FMUL R111, R46, R111 ;  /* 0x0000006f2e6f7220 */ /* 0x000fe20000400000 */
[----:B------:R-:W-:Y:S01]  /*d1c0*/  FMUL R112, R51, R112 ;  /* 0x0000007033707220 */ /* 0x000fe20000400000 */
[----:B------:R-:W-:Y:S01]  /*d1d0*/  F2FP.SATFINITE.E4M3.F32.PACK_AB_MERGE_C R15, R94, R15, R95 ;  /* 0x0000000f5e0f723e */ /* 0x000fe2000480705f */
[--C-:B------:R-:W-:Y:S02]  /*d1e0*/  IMAD R3, R248, -0x10, R0.reuse ;  /* 0xfffffff0f8037824 */ /* 0x100fe400078e0200 */
[----:B------:R-:W-:Y:S01]  /*d1f0*/  FMUL R8, R32, R97 ;  /* 0x0000006120087220 */ /* 0x000fe20000400000 */
[----:B------:R-:W-:Y:S01]  /*d200*/  FMUL R98, R33, R98 ;  /* 0x0000006221627220 */ /* 0x000fe20000400000 */
[----:B------:R-:W-:Y:S01]  /*d210*/  FMUL R9, R36, R101 ;  /* 0x0000006524097220 */ /* 0x000fe20000400000 */
[----:B------:R-:W-:Y:S01]  /*d220*/  FMUL R102, R37, R102 ;  /* 0x0000006625667220 */ /* 0x000fe20000400000 */
[----:B------:R1:W-:Y:S01]  /*d230*/  STS.128 [R3+0x4010], R12 ;  /* 0x0040100c03007388 */ /* 0x0003e20000000c00 */
[----:B------:R-:W-:Y:S01]  /*d240*/  F2FP.SATFINITE.E4M3.F32.PACK_AB_MERGE_C R99, R100, R99, RZ ;  /* 0x000000636463723e */ /* 0x000fe200048070ff */
[----:B------:R-:W-:Y:S01]  /*d250*/  FMUL R10, R40, R105 ;  /* 0x00000069280a7220 */ /* 0x000fe20000400000 */
[----:B------:R-:W-:Y:S01]  /*d260*/  F2FP.SATFINITE.E4M3.F32.PACK_AB_MERGE_C R103, R104, R103, RZ ;  /* 0x000000676867723e */ /* 0x000fe200048070ff */
[----:B------:R-:W-:Y:S01]  /*d270*/  FMUL R106, R41, R106 ;  /* 0x0000006a296a7220 */ /* 0x000fe20000400000 */
[----:B------:R-:W-:Y:S01]  /*d280*/  F2FP.SATFINITE.E4M3.F32.PACK_AB_MERGE_C R107, R108, R107, RZ ;  /* 0x0000006b6c6b723e */ /* 0x000fe200048070ff */
[----:B------:R-:W-:Y:S01]  /*d290*/  FMUL R11, R44, R109 ;  /* 0x0000006d2c0b7220 */ /* 0x000fe20000400000 */
        /* <DEDUP_REMOVED lines=11> */
[----:B------:R-:W-:Y:S01]  /*d350*/  IMAD R0, R247, -0x10, R0 ;  /* 0xfffffff0f7007824 */ /* 0x000fe200078e0200 */
[----:B------:R-:W-:Y:S01]  /*d360*/  F2FP.SATFINITE.E4M3.F32.PACK_AB_MERGE_C R9, R102, R9, R103 ;  /* 0x000000096609723e */ /* 0x000fe20004807067 */
[----:B------:R-:W-:Y:S01]  /*d370*/  FMUL R4, R48, R113 ;  /* 0x0000007130047220 */ /* 0x000fe20000400000 */
[----:B------:R-:W-:Y:S01]  /*d380*/  F2FP.SATFINITE.E4M3.F32.PACK_AB_MERGE_C R10, R106, R10, R107 ;  /* 0x0000000a6a0a723e */ /* 0x000fe2000480706b */
[----:B------:R-:W-:Y:S01]  /*d390*/  FMUL R114, R49, R114 ;  /* 0x0000007231727220 */ /* 0x000fe20000400000 */
[----:B------:R-:W-:Y:S01]  /*d3a0*/  F2FP.SATFINITE.E4M3.F32.PACK_AB_MERGE_C R11, R110, R11, R111 ;  /* 0x0000000b6e0b723e */ /* 0x000fe2000480706f */
[----:B------:R-:W-:Y:S01]  /*d3b0*/  FMUL R5, R52, R117 ;  /* 0x0000007534057220 */ /* 0x000fe20000400000 */
[----:B------:R-:W-:Y:S01]  /*d3c0*/  FMUL R118, R53, R118 ;  /* 0x0000007635767220 */ /* 0x000fe20000400000 */
[----:B------:R-:W-:Y:S01]  /*d3d0*/  FMUL R6, R56, R121 ;  /* 0x0000007938067220 */ /* 0x000fe20000400000 */
[----:B------:R-:W-:Y:S01]  /*d3e0*/  FMUL R122, R57, R122 ;  /* 0x0000007a397a7220 */ /* 0x000fe20000400000 */
[----:B------:R1:W-:Y:S01]  /*d3f0*/  STS.128 [R0+0x4020], R8 ;  /* 0x0040200800007388 */ /* 0x0003e20000000c00 */
[----:B------:R-:W-:Y:S01]  /*d400*/  FMUL R7, R60, R125 ;  /* 0x0000007d3c077220 */ /* 0x000fe20000400000 */
[----:B------:R-:W-:Y:S01]  /*d410*/  FMUL R126, R61, R126 ;  /* 0x0000007e3d7e7220 */ /* 0x000fe20000400000 */
[----:B------:R-:W-:Y:S01]  /*d420*/  IMAD R2, R248, -0x10, R2 ;  /* 0xfffffff0f8027824 */ /* 0x000fe200078e0202 */
[----:B------:R-:W-:Y:S01]  /*d430*/  F2FP.SATFINITE.E4M3.F32.PACK_AB_MERGE_C R115, R116, R115, RZ ;  /* 0x000000737473723e */ /* 0x000fe200048070ff */
[----:B------:R-:W-:Y:S05]  /*d440*/  WARPSYNC.ALL ;  /* 0x0000000000007948 */ /* 0x000fea0003800000 */
[----:B------:R-:W-:Y:S01]  /*d450*/  F2FP.SATFINITE.E4M3.F32.PACK_AB_MERGE_C R119, R120, R119, RZ ;  /* 0x000000777877723e */ /* 0x000fe200048070ff */
[----:B------:R-:W-:Y:S01]  /*d460*/  BSSY.RECONVERGENT B0, `(.L_x_299) ;  /* 0x000001e000007945 */ /* 0x000fe20003800200 */
[----:B------:R-:W-:Y:S02]  /*d470*/  F2FP.SATFINITE.E4M3.F32.PACK_AB_MERGE_C R123, R124, R123, RZ ;  /* 0x0000007b7c7b723e */ /* 0x000fe400048070ff */
[----:B------:R-:W-:Y:S02]  /*d480*/  F2FP.SATFINITE.E4M3.F32.PACK_AB_MERGE_C R127, R128, R127, RZ ;  /* 0x0000007f807f723e */ /* 0x000fe400048070ff */
[----:B------:R-:W-:Y:S02]  /*d490*/  F2FP.SATFINITE.E4M3.F32.PACK_AB_MERGE_C R4, R114, R4, R115 ;  /* 0x000000047204723e */ /* 0x000fe40004807073 */
[----:B------:R-:W-:Y:S02]  /*d4a0*/  F2FP.SATFINITE.E4M3.F32.PACK_AB_MERGE_C R5, R118, R5, R119 ;  /* 0x000000057605723e */ /* 0x000fe40004807077 */
[----:B------:R-:W-:Y:S02]  /*d4b0*/  F2FP.SATFINITE.E4M3.F32.PACK_AB_MERGE_C R6, R122, R6, R123 ;  /* 0x000000067a06723e */ /* 0x000fe4000480707b */
[----:B------:R-:W-:Y:S02]  /*d4c0*/  F2FP.SATFINITE.E4M3.F32.PACK_AB_MERGE_C R7, R126, R7, R127 ;  /* 0x000000077e07723e */ /* 0x000fe4000480707f */
[----:B------:R-:W-:Y:S05]  /*d4d0*/  LEA R2, R245, R2, 0x4 ;  /* 0x00000002f5027211 */ /* 0x000fea00078e20ff */
[----:B------:R1:W-:Y:S01]  /*d4e0*/  STS.128 [R2+0x10], R4 ;  /* 0x0000100402007388 */ /* 0x0003e20000000c00 */
[----:B------:R-:W-:Y:S01]  /*d4f0*/  @!PT LDS RZ, [RZ] ;  /* 0x00000000fffff984 */ /* 0x000fe20000000800 */
[----:B------:R-:W-:Y:S01]  /*d500*/  @!PT LDS RZ, [RZ] ;  /* 0x00000000fffff984 */ /* 0x000fe20000000800 */
[----:B------:R-:W-:Y:S01]  /*d510*/  @!PT LDS RZ, [RZ] ;  /* 0x00000000fffff984 */ /* 0x000fe20000000800 */
[----:B------:R-:W-:Y:S01]  /*d520*/  @!PT LDS RZ, [RZ] ;  /* 0x00000000fffff984 */ /* 0x000fe20000000800 */
[----:B------:R2:W-:Y:S07]  /*d530*/  MEMBAR.ALL.CTA ;  /* 0x0000000000007992 */ /* 0x0005ee0000008000 */
[----:B--2---:R-:W2:Y:S02]  /*d540*/  FENCE.VIEW.ASYNC.S ;  /* 0x00000000000073c6 */ /* 0x004ea40000000000 */
[----:B--2---:R-:W-:Y:S06]  /*d550*/  BAR.SYNC.DEFER_BLOCKING 0x1, 0x80 ;  /* 0x0042000000007b1d */ /* 0x004fec0000010000 */
[----:B------:R-:W-:Y:S05]  /*d560*/  @P0 BRA `(.L_x_300) ;  /* 0x0000000000340947 */ /* 0x000fea0003800000 */
[----:B------:R-:W-:Y:S01]  /*d570*/  UIADD3 UR10, UP0, UPT, UR54, 0x680, URZ ;  /* 0x00000680360a7890 */ /* 0x000fe2000ff1e0ff */
[----:B------:R-:W-:Y:S01]  /*d580*/  R2UR UR6, R237 ;  /* 0x00000000ed0672ca */ /* 0x000fe200000e0000 */
[----:B------:R-:W-:Y:S01]  /*d590*/  UIADD3 UR4, UPT, UPT, UR44, 0x4200, UR8 ;  /* 0x000042002c047890 */ /* 0x000fe2000fffe008 */
[----:B------:R-:W-:Y:S01]  /*d5a0*/  PLOP3.LUT P0, PT, PT, PT, PT, 0x80, 0x8 ;  /* 0x000000000008781c */ /* 0x000fe20003f0f070 */
[----:B------:R-:W-:Y:S01]  /*d5b0*/  UIADD3.X UR11, UPT, UPT, URZ, UR55, URZ, UP0, !UPT ;  /* 0x00000037ff0b7290 */ /* 0x000fe200087fe4ff */
[----:B------:R-:W-:Y:S11]  /*d5c0*/  IMAD.IADD R130, R238, 0x1, R130 ;  /* 0x00000001ee827824 */ /* 0x000ff600078e0282 */
.L_x_301:
[----:B------:R-:W-:Y:S02]  /*d5d0*/  PLOP3.LUT P1, PT, P1, P0, PT, 0xf2, 0x2f ;  /* 0x00000000002f781c */ /* 0x000fe40000f21e72 */
[----:B------:R-:W-:Y:S01]  /*d5e0*/  @P0 R2UR P1, UR5, R130 ;  /* 0x00000000820502ca */ /* 0x000fe20000020000 */
[----:B------:R-:W-:Y:S07]  /*d5f0*/  UMOV UR7, UR36 ;  /* 0x0000002400077c82 */ /* 0x000fee0008000000 */
[----:B------:R-:W-:Y:S05]  /*d600*/  @P0 PLOP3.LUT P0, PT, P1, PT, PT, 0x80, 0x8 ;  /* 0x000000000008081c */ /* 0x000fea0000f0f070 */
[----:B------:R2:W-:Y:S08]  /*d610*/  UTMASTG.3D [UR4], [UR10] ;  /* 0x000000040a0073b5 */ /* 0x0005f00008010000 */
[----:B--2---:R-:W-:Y:S05]  /*d620*/  @P0 BRA.U.ANY `(.L_x_301) ;  /* 0xfffffffd00e80947 */ /* 0x004fea000393ffff */
[----:B------:R0:W-:Y:S02]  /*d630*/  UTMACMDFLUSH ;  /* 0x00000000000079b7 */ /* 0x0001e40000000000 */
.L_x_300:
[----:B------:R-:W-:Y:S05]  /*d640*/  BSYNC.RECONVERGENT B0 ;  /* 0x0000000000007941 */ /* 0x000fea0003800200 */
.L_x_299:
[----:B------:R-:W-:Y:S01]  /*d650*/  UIADD3 UR50, UPT, UPT, UR50, 0x1, URZ ;  /* 0x0000000132327890 */ /* 0x000fe2000fffe0ff */
[----:B------:R-:W-:Y:S01]  /*d660*/  ISETP.NE.AND P0, PT, R249, RZ, PT ;  /* 0x000000fff900720c */ /* 0x000fe20003f05270 */
[----:B------:R-:W-:Y:S02]  /*d670*/  BSSY.RECONVERGENT B0, `(.L_x_302) ;  /* 0x0000005000007945 */ /* 0x000fe40003800200 */
[----:B------:R-:W-:Y:S04]  /*d680*/  UISETP.NE.AND UP0, UPT, UR50, 0x2, UPT ;  /* 0x000000023200788c */ /* 0x000fe8000bf05270 */
[----:B------:R-:W-:Y:S06]  /*d690*/  USEL UR50, UR50, URZ, UP0 ;  /* 0x000000ff32327287 */ /* 0x000fec0008000000 */
[----:B------:R-:W-:Y:S05]  /*d6a0*/  @P0 BRA `(.L_x_303) ;  /* 0x0000000000040947 */ /* 0x000fea0003800000 */
[----:B------:R-:W-:Y:S04]  /*d6b0*/  DEPBAR.LE SB0, 0x1 ;  /* 0x000080400000791a */ /* 0x000fe80000000000 */
.L_x_303:
[----:B------:R-:W-:Y:S05]  /*d6c0*/  BSYNC.RECONVERGENT B0 ;  /* 0x0000000000007941 */ /* 0x000fea0003800200 */
.L_x_302:
[----:B------:R-:W-:Y:S01]  /*d6d0*/  BAR.SYNC.DEFER_BLOCKING 0x1, 0x80 ;  /* 0x0042000000007b1d */ /* 0x000fe20000010000 */
[C---:B------:R-:W-:Y:S01]  /*d6e0*/  LOP3.LUT P0, RZ, R251.reuse, 0x4, RZ, 0xc0, !PT ;  /* 0x00000004fbff7812 */ /* 0x040fe2000780c0ff */
[----:B------:R-:W-:Y:S01]  /*d6f0*/  IMAD.MOV.U32 R130, RZ, RZ, 0x40 ;  /* 0x00000040ff827424 */ /* 0x000fe200078e00ff */
[C---:B------:R-:W-:Y:S02]  /*d700*/  LOP3.LUT P1, RZ, R251.reuse, 0x10, RZ, 0xc0, !PT ;  /* 0x00000010fbff7812 */ /* 0x040fe4000782c0ff */
[----:B------:R-:W-:Y:S02]  /*d710*/  LOP3.LUT P3, RZ, R251, 0x2, RZ, 0xc0, !PT ;  /* 0x00000002fbff7812 */ /* 0x000fe4000786c0ff */
[----:B------:R-:W-:Y:S02]  /*d720*/  PLOP3.LUT P2, PT, P1, P0, PT, 0xf8, 0x8f ;  /* 0x00000000008f781c */ /* 0x000fe40000f41f70 */
[----:B------:R-:W-:Y:S02]  /*d730*/  SEL R241, R241, 0x1, P1 ;  /* 0x00000001f1f17807 */ /* 0x000fe40000800000 */
[----:B------:R-:W-:Y:S02]  /*d740*/  LOP3.LUT R251, R251, 0xfffffffb, RZ, 0xc0, !PT ;  /* 0xfffffffbfbfb7812 */ /* 0x000fe400078ec0ff */
[----:B------:R-:W-:Y:S07]  /*d750*/  PLOP3.LUT P1, PT, PT, PT, PT, 0x8, 0x80 ;  /* 0x000000000080781c */ /* 0x000fee0003f2e170 */
[----:B-1----:R-:W-:Y:S02]  /*d760*/  @!P2 LEA R2, R243, UR44, 0x3 ;  /* 0x0000002cf302ac11 */ /* 0x002fe4000f8e18ff */
[----:B------:R-:W-:Y:S04]  /*d770*/  @!P2 SHF.L.U32 R0, R242, 0x1f, RZ ;  /* 0x0000001ff200a819 */ /* 0x000fe800000006ff */
[----:B------:R-:W1:Y:S02]  /*d780*/  @!P2 SYNCS.PHASECHK.TRANS64.TRYWAIT P0, [R2+URZ+0xc0], R0 ;  /* 0x0000c0000200a5a7 */ /* 0x000e6400080011ff */
[----:B-1----:R-:W-:Y:S02]  /*d790*/  @!P2 SEL R241, RZ, 0x1, !P0 ;  /* 0x00000001fff1a807 */ /* 0x002fe40004000000 */
[----:B------:R-:W-:Y:S11]  /*d7a0*/  PLOP3.LUT P0, PT, PT, PT, PT, 0x80, 0x8 ;  /* 0x000000000008781c */ /* 0x000ff60003f0f070 */
[----:B------:R-:W-:Y:S02]  /*d7b0*/  @!UPT UIADD3 URZ, UPT, UPT, URZ, URZ, URZ ;  /* 0x000000fffffff290 */ /* 0x000fe4000fffe0ff */
[----:B------:R-:W-:Y:S01]  /*d7c0*/  @P0 LOP3.LUT R251, R251, 0x4, RZ, 0xfc, !PT ;  /* 0x00000004fbfb0812 */ /* 0x000fe200078efcff */
[----:B------:R-:W-:Y:S06]  /*d7d0*/  @P3 BRA `(.L_x_304) ;  /* 0xffffff8000a43947 */ /* 0x000fec000383ffff */
[----:B------:R-:W-:Y:S01]  /*d7e0*/  LOP3.LUT P0, RZ, R234, 0x1, RZ, 0xc0, !PT ;  /* 0x00000001eaff7812 */ /* 0x000fe2000780c0ff */
[----:B------:R-:W-:Y:S01]  /*d7f0*/  UISETP.NE.AND UP0, UPT, UR56, 0x2, UPT ;  /* 0x000000023800788c */ /* 0x000fe2000bf05270 */
[----:B------:R-:W-:Y:S01]  /*d800*/  IMAD.MOV.U32 R243, RZ, RZ, R239 ;  /* 0x000000fffff37224 */ /* 0x000fe200078e00ef */
[----:B------:R-:W-:Y:S01]  /*d810*/  UIADD3 UR5, UPT, UPT, UR47, UR39, URZ ;  /* 0x000000272f057290 */ /* 0x000fe2000fffe0ff */
[----:B------:R-:W-:Y:S01]  /*d820*/  IMAD.MOV.U32 R242, RZ, RZ, R240 ;  /* 0x000000fffff27224 */ /* 0x000fe200078e00f0 */
[----:B------:R-:W-:Y:S02]  /*d830*/  UIADD3 UR4, UPT, UPT, UR48, UR40, URZ ;  /* 0x0000002830047290 */ /* 0x000fe4000fffe0ff */
[----:B------:R-:W-:Y:S02]  /*d840*/  USEL UR6, URZ, 0x1, UP0 ;  /* 0x00000001ff067887 */ /* 0x000fe40008000000 */
[----:B------:R-:W-:Y:S01]  /*d850*/  USEL UR56, UR56, URZ, UP0 ;  /* 0x000000ff38387287 */ /* 0x000fe20008000000 */
[----:B------:R-:W-:Y:S01]  /*d860*/  MOV R238, UR5 ;  /* 0x0000000500ee7c02 */ /* 0x000fe20008000f00 */
[----:B------:R-:W-:Y:S01]  /*d870*/  ULOP3.LUT UR51, UR51, UR6, URZ, 0x3c, !UPT ;  /* 0x0000000633337292 */ /* 0x000fe2000f8e3cff */
[----:B------:R-:W-:Y:S01]  /*d880*/  MOV R237, UR4 ;  /* 0x0000000400ed7c02 */ /* 0x000fe20008000f00 */
[----:B------:R-:W-:Y:S01]  /*d890*/  UMOV UR36, UR49 ;  /* 0x0000003100247c82 */ /* 0x000fe20008000000 */
[----:B------:R-:W-:Y:S09]  /*d8a0*/  @P0 BRA `(.L_x_305) ;  /* 0xffffff7000dc0947 */ /* 0x000ff2000383ffff */
[----:B------:R-:W-:Y:S05]  /*d8b0*/  EXIT ;  /* 0x000000000000794d */ /* 0x000fea0003800000 */
.L_x_20:
[----:B---3--:R3:W4:Y:S02]  /*d8c0*/  SYNCS.PHASECHK.TRANS64.TRYWAIT P0, [R2+URZ+0x160], R3 ;  /* 0x00016003020075a7 */ /* 0x00872400080011ff */
[----:B----4-:R-:W-:Y:S05]  /*d8d0*/  @!P0 NANOSLEEP.SYNCS 0x989680 ;  /* 0x009896800000895d */ /* 0x010fea0003900000 */
[----:B------:R-:W4:Y:S02]  /*d8e0*/  @!P0 SYNCS.PHASECHK.TRANS64 P0, [R2+URZ+0x160], R3 ;  /* 0x00016003020085a7 */ /* 0x000f2400080010ff */
[----:B----4-:R-:W-:Y:S05]  /*d8f0*/  @!P0 BRA `(.L_x_20) ;  /* 0xfffffffc00f08947 */ /* 0x010fea000383ffff */
[----:B------:R-:W-:Y:S05]  /*d900*/  BRA `(.L_x_306) ;  /* 0xffffff3c00747947 */ /* 0x000fea000383ffff */
.L_x_23:
[----:B--2---:R-:W-:-:S07]  /*d910*/  MOV R2, UR33 ;  /* 0x0000002100027c02 */ /* 0x004fce0008000f00 */
.L_x_307:
[----:B--2---:R2:W3:Y:S02]  /*d920*/  SYNCS.PHASECHK.TRANS64.TRYWAIT P0, [R2+URZ+0x60], R4 ;  /* 0x00006004020075a7 */ /* 0x0044e400080011ff */
[----:B---3--:R-:W-:Y:S05]  /*d930*/  @!P0 NANOSLEEP.SYNCS 0x989680 ;  /* 0x009896800000895d */ /* 0x008fea0003900000 */
[----:B------:R-:W3:Y:S02]  /*d940*/  @!P0 SYNCS.PHASECHK.TRANS64 P0, [R2+URZ+0x60], R4 ;  /* 0x00006004020085a7 */ /* 0x000ee400080010ff */
[----:B---3--:R-:W-:Y:S05]  /*d950*/  @!P0 BRA `(.L_x_307) ;  /* 0xfffffffc00f08947 */ /* 0x008fea000383ffff */
[----:B------:R-:W-:Y:S05]  /*d960*/  BRA `(.L_x_22) ;  /* 0xffffff3c00c47947 */ /* 0x000fea000383ffff */
.L_x_29:
[----:B-1----:R-:W-:-:S07]  /*d970*/  MOV R2, UR17 ;  /* 0x0000001100027c02 */ /* 0x002fce0008000f00 */
.L_x_308:
[----:B-1----:R1:W2:Y:S02]  /*d980*/  SYNCS.PHASECHK.TRANS64.TRYWAIT P0, [R2+URZ+0x60], R4 ;  /* 0x00006004020075a7 */ /* 0x0022a400080011ff */
[----:B--2---:R-:W-:Y:S05]  /*d990*/  @!P0 NANOSLEEP.SYNCS 0x989680 ;  /* 0x009896800000895d */ /* 0x004fea0003900000 */
[----:B------:R-:W2:Y:S02]  /*d9a0*/  @!P0 SYNCS.PHASECHK.TRANS64 P0, [R2+URZ+0x60], R4 ;  /* 0x00006004020085a7 */ /* 0x000ea400080010ff */
[----:B--2---:R-:W-:Y:S05]  /*d9b0*/  @!P0 BRA `(.L_x_308) ;  /* 0xfffffffc00f08947 */ /* 0x004fea000383ffff */
[----:B------:R-:W-:Y:S05]  /*d9c0*/  BRA `(.L_x_28) ;  /* 0xffffff40006c7947 */ /* 0x000fea000383ffff */
.L_x_33:
[----:B-1----:R1:W2:Y:S02]  /*d9d0*/  SYNCS.PHASECHK.TRANS64.TRYWAIT P0, [R2+URZ+0xf0], R3 ;  /* 0x0000f003020075a7 */ /* 0x0022a400080011ff */
[----:B--2---:R-:W-:Y:S05]  /*d9e0*/  @!P0 NANOSLEEP.SYNCS 0x989680 ;  /* 0x009896800000895d */ /* 0x004fea0003900000 */
[----:B------:R-:W2:Y:S02]  /*d9f0*/  @!P0 SYNCS.PHASECHK.TRANS64 P0, [R2+URZ+0xf0], R3 ;  /* 0x0000f003020085a7 */ /* 0x000ea400080010ff */
[----:B--2---:R-:W-:Y:S05]  /*da00*/  @!P0 BRA `(.L_x_33) ;  /* 0xfffffffc00f08947 */ /* 0x004fea000383ffff */
[----:B------:R-:W-:Y:S05]  /*da10*/  BRA `(.L_x_309) ;  /* 0xffffff4000f87947 */ /* 0x000fea000383ffff */
.L_x_37:
[----:B------:R-:W-:-:S07]  /*da20*/  MOV R0, UR5 ;  /* 0x0000000500007c02 */ /* 0x000fce0008000f00 */
.L_x_310:
[----:B-1----:R1:W2:Y:S02]  /*da30*/  SYNCS.PHASECHK.TRANS64.TRYWAIT P0, [R0+URZ], R2 ;  /* 0x00000002000075a7 */ /* 0x0022a400080011ff */
[----:B--2---:R-:W-:Y:S05]  /*da40*/  @!P0 NANOSLEEP.SYNCS 0x989680 ;  /* 0x009896800000895d */ /* 0x004fea0003900000 */
[----:B------:R-:W2:Y:S02]  /*da50*/  @!P0 SYNCS.PHASECHK.TRANS64 P0, [R0+URZ], R2 ;  /* 0x00000002000085a7 */ /* 0x000ea400080010ff */
[----:B--2---:R-:W-:Y:S05]  /*da60*/  @!P0 BRA `(.L_x_310) ;  /* 0xfffffffc00f08947 */ /* 0x004fea000383ffff */
[----:B------:R-:W-:Y:S05]  /*da70*/  BRA `(.L_x_311) ;  /* 0xffffff4800647947 */ /* 0x000fea000383ffff */
.L_x_38:
[----:B------:R-:W-:-:S07]  /*da80*/  MOV R0, UR5 ;  /* 0x0000000500007c02 */ /* 0x000fce0008000f00 */
.L_x_312:
[----:B-1----:R1:W2:Y:S02]  /*da90*/  SYNCS.PHASECHK.TRANS64.TRYWAIT P0, [R0+URZ], R3 ;  /* 0x00000003000075a7 */ /* 0x0022a400080011ff */
[----:B--2---:R-:W-:Y:S05]  /*daa0*/  @!P0 NANOSLEEP.SYNCS 0x989680 ;  /* 0x009896800000895d */ /* 0x004fea0003900000 */
[----:B------:R-:W2:Y:S02]  /*dab0*/  @!P0 SYNCS.PHASECHK.TRANS64 P0, [R0+URZ], R3 ;  /* 0x00000003000085a7 */ /* 0x000ea400080010ff */
[----:B--2---:R-:W-:Y:S05]  /*dac0*/  @!P0 BRA `(.L_x_312) ;  /* 0xfffffffc00f08947 */ /* 0x004fea000383ffff */
[----:B------:R-:W-:Y:S05]  /*dad0*/  BRA `(.L_x_313) ;  /* 0xffffff4800707947 */ /* 0x000fea000383ffff */
.L_x_39:
[----:B------:R-:W-:-:S07]  /*dae0*/  MOV R0, UR5 ;  /* 0x0000000500007c02 */ /* 0x000fce0008000f00 */
.L_x_314:
[----:B-1----:R1:W2:Y:S02]  /*daf0*/  SYNCS.PHASECHK.TRANS64.TRYWAIT P0, [R0+URZ], R3 ;  /* 0x00000003000075a7 */ /* 0x0022a400080011ff */
[----:B--2---:R-:W-:Y:S05]  /*db00*/  @!P0 NANOSLEEP.SYNCS 0x989680 ;  /* 0x009896800000895d */ /* 0x004fea0003900000 */
[----:B------:R-:W2:Y:S02]  /*db10*/  @!P0 SYNCS.PHASECHK.TRANS64 P0, [R0+URZ], R3 ;  /* 0x00000003000085a7 */ /* 0x000ea400080010ff */
[----:B--2---:R-:W-:Y:S05]  /*db20*/  @!P0 BRA `(.L_x_314) ;  /* 0xfffffffc00f08947 */ /* 0x004fea000383ffff */
[----:B------:R-:W-:Y:S05]  /*db30*/  BRA `(.L_x_315) ;  /* 0xffffff48007c7947 */ /* 0x000fea000383ffff */
.L_x_40:
[----:B------:R-:W-:-:S07]  /*db40*/  MOV R0, UR5 ;  /* 0x0000000500007c02 */ /* 0x000fce0008000f00 */
.L_x_316:
[----:B-1----:R1:W2:Y:S02]  /*db50*/  SYNCS.PHASECHK.TRANS64.TRYWAIT P0, [R0+URZ], R3 ;  /* 0x00000003000075a7 */ /* 0x0022a400080011ff */
[----:B--2---:R-:W-:Y:S05]  /*db60*/  @!P0 NANOSLEEP.SYNCS 0x989680 ;  /* 0x009896800000895d */ /* 0x004fea0003900000 */
[----:B------:R-:W2:Y:S02]  /*db70*/  @!P0 SYNCS.PHASECHK.TRANS64 P0, [R0+URZ], R3 ;  /* 0x00000003000085a7 */ /* 0x000ea400080010ff */
[----:B--2---:R-:W-:Y:S05]  /*db80*/  @!P0 BRA `(.L_x_316) ;  /* 0xfffffffc00f08947 */ /* 0x004fea000383ffff */
[----:B------:R-:W-:Y:S05]  /*db90*/  BRA `(.L_x_317) ;  /* 0xffffff4800887947 */ /* 0x000fea000383ffff */
.L_x_41:
[----:B------:R-:W-:-:S07]  /*dba0*/  MOV R0, UR5 ;  /* 0x0000000500007c02 */ /* 0x000fce0008000f00 */
.L_x_318:
[----:B-1----:R1:W2:Y:S02]  /*dbb0*/  SYNCS.PHASECHK.TRANS64.TRYWAIT P0, [R0+URZ], R3 ;  /* 0x00000003000075a7 */ /* 0x0022a400080011ff */
[----:B--2---:R-:W-:Y:S05]  /*dbc0*/  @!P0 NANOSLEEP.SYNCS 0x989680 ;  /* 0x009896800000895d */ /* 0x004fea0003900000 */
[----:B------:R-:W2:Y:S02]  /*dbd0*/  @!P0 SYNCS.PHASECHK.TRANS64 P0, [R0+URZ], R3 ;  /* 0x00000003000085a7 */ /* 0x000ea400080010ff */
[----:B--2---:R-:W-:Y:S05]  /*dbe0*/  @!P0 BRA `(.L_x_318) ;  /* 0xfffffffc00f08947 */ /* 0x004fea000383ffff */
[----:B------:R-:W-:Y:S05]  /*dbf0*/  BRA `(.L_x_319) ;  /* 0xffffff4800947947 */ /* 0x000fea000383ffff */
.L_x_42:
[----:B------:R-:W-:-:S07]  /*dc00*/  MOV R0, UR5 ;  /* 0x0000000500007c02 */ /* 0x000fce0008000f00 */
.L_x_320:
[----:B-1----:R1:W2:Y:S02]  /*dc10*/  SYNCS.PHASECHK.TRANS64.TRYWAIT P0, [R0+URZ], R3 ;  /* 0x00000003000075a7 */ /* 0x0022a400080011ff */
[----:B--2---:R-:W-:Y:S05]  /*dc20*/  @!P0 NANOSLEEP.SYNCS 0x989680 ;  /* 0x009896800000895d */ /* 0x004fea0003900000 */
[----:B------:R-:W2:Y:S02]  /*dc30*/  @!P0 SYNCS.PHASECHK.TRANS64 P0, [R0+URZ], R3 ;  /* 0x00000003000085a7 */ /* 0x000ea400080010ff */
[----:B--2---:R-:W-:Y:S05]  /*dc40*/  @!P0 BRA `(.L_x_320) ;  /* 0xfffffffc00f08947 */ /* 0x004fea000383ffff */
[----:B------:R-:W-:Y:S05]  /*dc50*/  BRA `(.L_x_321) ;  /* 0xffffff4800a07947 */ /* 0x000fea000383ffff */
.L_x_43:
[----:B------:R-:W-:-:S07]  /*dc60*/  MOV R0, UR5 ;  /* 0x0000000500007c02 */ /* 0x000fce0008000f00 */
.L_x_322:
[----:B-1----:R1:W2:Y:S02]  /*dc70*/  SYNCS.PHASECHK.TRANS64.TRYWAIT P0, [R0+URZ], R3 ;  /* 0x00000003000075a7 */ /* 0x0022a400080011ff */
[----:B--2---:R-:W-:Y:S05]  /*dc80*/  @!P0 NANOSLEEP.SYNCS 0x989680 ;  /* 0x009896800000895d */ /* 0x004fea0003900000 */
[----:B------:R-:W2:Y:S02]  /*dc90*/  @!P0 SYNCS.PHASECHK.TRANS64 P0, [R0+URZ], R3 ;  /* 0x00000003000085a7 */ /* 0x000ea400080010ff */
[----:B--2---:R-:W-:Y:S05]  /*dca0*/  @!P0 BRA `(.L_x_322) ;  /* 0xfffffffc00f08947 */ /* 0x004fea000383ffff */
[----:B------:R-:W-:Y:S05]  /*dcb0*/  BRA `(.L_x_323) ;  /* 0xffffff4800ac7947 */ /* 0x000fea000383ffff */
.L_x_44:
[----:B------:R-:W-:-:S07]  /*dcc0*/  MOV R0, UR5 ;  /* 0x0000000500007c02 */ /* 0x000fce0008000f00 */
.L_x_324:
[----:B-1----:R1:W2:Y:S02]  /*dcd0*/  SYNCS.PHASECHK.TRANS64.TRYWAIT P0, [R0+URZ], R3 ;  /* 0x00000003000075a7 */ /* 0x0022a400080011ff */
[----:B--2---:R-:W-:Y:S05]  /*dce0*/  @!P0 NANOSLEEP.SYNCS 0x989680 ;  /* 0x009896800000895d */ /* 0x004fea0003900000 */
[----:B------:R-:W2:Y:S02]  /*dcf0*/  @!P0 SYNCS.PHASECHK.TRANS64 P0, [R0+URZ], R3 ;  /* 0x00000003000085a7 */ /* 0x000ea400080010ff */
[----:B--2---:R-:W-:Y:S05]  /*dd00*/  @!P0 BRA `(.L_x_324) ;  /* 0xfffffffc00f08947 */ /* 0x004fea000383ffff */
[----:B------:R-:W-:Y:S05]  /*dd10*/  BRA `(.L_x_325) ;  /* 0xffffff4800b87947 */ /* 0x000fea000383ffff */
.L_x_45:
[----:B------:R-:W-:-:S07]  /*dd20*/  MOV R0, UR5 ;  /* 0x0000000500007c02 */ /* 0x000fce0008000f00 */
.L_x_326:
[----:B-1----:R1:W2:Y:S02]  /*dd30*/  SYNCS.PHASECHK.TRANS64.TRYWAIT P0, [R0+URZ], R3 ;  /* 0x00000003000075a7 */ /* 0x0022a400080011ff */
[----:B--2---:R-:W-:Y:S05]  /*dd40*/  @!P0 NANOSLEEP.SYNCS 0x989680 ;  /* 0x009896800000895d */ /* 0x004fea0003900000 */
[----:B------:R-:W2:Y:S02]  /*dd50*/  @!P0 SYNCS.PHASECHK.TRANS64 P0, [R0+URZ], R3 ;  /* 0x00000003000085a7 */ /* 0x000ea400080010ff */
[----:B--2---:R-:W-:Y:S05]  /*dd60*/  @!P0 BRA `(.L_x_326) ;  /* 0xfffffffc00f08947 */ /* 0x004fea000383ffff */
[----:B------:R-:W-:Y:S05]  /*dd70*/  BRA `(.L_x_327) ;  /* 0xffffff4800c47947 */ /* 0x000fea000383ffff */
.L_x_46:
[----:B------:R-:W-:-:S07]  /*dd80*/  MOV R0, UR5 ;  /* 0x0000000500007c02 */ /* 0x000fce0008000f00 */
.L_x_328:
[----:B-1----:R1:W2:Y:S02]  /*dd90*/  SYNCS.PHASECHK.TRANS64.TRYWAIT P0, [R0+URZ], R3 ;  /* 0x00000003000075a7 */ /* 0x0022a400080011ff */
[----:B--2---:R-:W-:Y:S05]  /*dda0*/  @!P0 NANOSLEEP.SYNCS 0x989680 ;  /* 0x009896800000895d */ /* 0x004fea0003900000 */
[----:B------:R-:W2:Y:S02]  /*ddb0*/  @!P0 SYNCS.PHASECHK.TRANS64 P0, [R0+URZ], R3 ;  /* 0x00000003000085a7 */ /* 0x000ea400080010ff */
[----:B--2---:R-:W-:Y:S05]  /*ddc0*/  @!P0 BRA `(.L_x_328) ;  /* 0xfffffffc00f08947 */ /* 0x004fea000383ffff */
[----:B------:R-:W-:Y:S05]  /*ddd0*/  BRA `(.L_x_329) ;  /* 0xffffff4800d07947 */ /* 0x000fea000383ffff */
.L_x_47:
[----:B------:R-:W-:-:S07]  /*dde0*/  MOV R0, UR5 ;  /* 0x0000000500007c02 */ /* 0x000fce0008000f00 */
.L_x_330:
[----:B-1----:R1:W2:Y:S02]  /*ddf0*/  SYNCS.PHASECHK.TRANS64.TRYWAIT P0, [R0+URZ], R3 ;  /* 0x00000003000075a7 */ /* 0x0022a400080011ff */
[----:B--2---:R-:W-:Y:S05]  /*de00*/  @!P0 NANOSLEEP.SYNCS 0x989680 ;  /* 0x009896800000895d */ /* 0x004fea0003900000 */
[----:B------:R-:W2:Y:S02]  /*de10*/  @!P0 SYNCS.PHASECHK.TRANS64 P0, [R0+URZ], R3 ;  /* 0x00000003000085a7 */ /* 0x000ea400080010ff */
[----:B--2---:R-:W-:Y:S05]  /*de20*/  @!P0 BRA `(.L_x_330) ;  /* 0xfffffffc00f08947 */ /* 0x004fea000383ffff */
[----:B------:R-:W-:Y:S05]  /*de30*/  BRA `(.L_x_331) ;  /* 0xffffff4800dc7947 */ /* 0x000fea000383ffff */
.L_x_50:
[----:B--2---:R2:W3:Y:S02]  /*de40*/  SYNCS.PHASECHK.TRANS64.TRYWAIT P0, [R0+URZ+0x150], R4 ;  /* 0x00015004000075a7 */ /* 0x0044e400080011ff */
[----:B---3--:R-:W-:Y:S05]  /*de50*/  @!P0 NANOSLEEP.SYNCS 0x989680 ;  /* 0x009896800000895d */ /* 0x008fea0003900000 */
[----:B------:R-:W3:Y:S02]  /*de60*/  @!P0 SYNCS.PHASECHK.TRANS64 P0, [R0+URZ+0x150], R4 ;  /* 0x00015004000085a7 */ /* 0x000ee400080010ff */
[----:B---3--:R-:W-:Y:S05]  /*de70*/  @!P0 BRA `(.L_x_50) ;  /* 0xfffffffc00f08947 */ /* 0x008fea000383ffff */
[----:B------:R-:W-:Y:S05]  /*de80*/  BRA `(.L_x_332) ;  /* 0xffffff4c00387947 */ /* 0x000fea000383ffff */
.L_x_51:
[----:B------:R-:W-:-:S07]  /*de90*/  MOV R0, UR5 ;  /* 0x0000000500007c02 */ /* 0x000fce0008000f00 */
.L_x_333:
[----:B--2---:R2:W3:Y:S02]  /*dea0*/  SYNCS.PHASECHK.TRANS64.TRYWAIT P0, [R0+URZ+0x100], R5 ;  /* 0x00010005000075a7 */ /* 0x0044e400080011ff */
[----:B---3--:R-:W-:Y:S05]  /*deb0*/  @!P0 NANOSLEEP.SYNCS 0x989680 ;  /* 0x009896800000895d */ /* 0x008fea0003900000 */
[----:B------:R-:W3:Y:S02]  /*dec0*/  @!P0 SYNCS.PHASECHK.TRANS64 P0, [R0+URZ+0x100], R5 ;  /* 0x00010005000085a7 */ /* 0x000ee400080010ff */
[----:B---3--:R-:W-:Y:S05]  /*ded0*/  @!P0 BRA `(.L_x_333) ;  /* 0xfffffffc00f08947 */ /* 0x008fea000383ffff */
[----:B------:R-:W-:Y:S05]  /*dee0*/  BRA `(.L_x_334) ;  /* 0xffffff4c00487947 */ /* 0x000fea000383ffff */
.L_x_52:
[----:B--2---:R2:W3:Y:S02]  /*def0*/  SYNCS.PHASECHK.TRANS64.TRYWAIT P1, [R0+URZ+0xf0], R4 ;  /* 0x0000f004000075a7 */ /* 0x0044e400080211ff */
[----:B---3--:R-:W-:Y:S05]  /*df00*/  @!P1 NANOSLEEP.SYNCS 0x989680 ;  /* 0x009896800000995d */ /* 0x008fea0003900000 */
[----:B------:R-:W3:Y:S02]  /*df10*/  @!P1 SYNCS.PHASECHK.TRANS64 P1, [R0+URZ+0xf0], R4 ;  /* 0x0000f004000095a7 */ /* 0x000ee400080210ff */
[----:B---3--:R-:W-:Y:S05]  /*df20*/  @!P1 BRA `(.L_x_52) ;  /* 0xfffffffc00f09947 */ /* 0x008fea000383ffff */
[----:B------:R-:W-:Y:S05]  /*df30*/  BRA `(.L_x_335) ;  /* 0xffffff4c00787947 */ /* 0x000fea000383ffff */
.L_x_55:
[----:B------:R-:W-:-:S07]  /*df40*/  MOV R0, UR5 ;  /* 0x0000000500007c02 */ /* 0x000fce0008000f00 */
.L_x_336:
[----:B--2---:R2:W3:Y:S02]  /*df50*/  SYNCS.PHASECHK.TRANS64.TRYWAIT P0, [R0+URZ+0x100], R2 ;  /* 0x00010002000075a7 */ /* 0x0044e400080011ff */
[----:B---3--:R-:W-:Y:S05]  /*df60*/  @!P0 NANOSLEEP.SYNCS 0x989680 ;  /* 0x009896800000895d */ /* 0x008fea0003900000 */
[----:B------:R-:W3:Y:S02]  /*df70*/  @!P0 SYNCS.PHASECHK.TRANS64 P0, [R0+URZ+0x100], R2 ;  /* 0x00010002000085a7 */ /* 0x000ee400080010ff */
[----:B---3--:R-:W-:Y:S05]  /*df80*/  @!P0 BRA `(.L_x_336) ;  /* 0xfffffffc00f08947 */ /* 0x008fea000383ffff */
[----:B------:R-:W-:Y:S05]  /*df90*/  BRA `(.L_x_54) ;  /* 0xffffff4c00cc7947 */ /* 0x000fea000383ffff */
.L_x_62:
[----:B--2---:R2:W3:Y:S02]  /*dfa0*/  SYNCS.PHASECHK.TRANS64.TRYWAIT P1, [R0+URZ+0xf0], R2 ;  /* 0x0000f002000075a7 */ /* 0x0044e400080211ff */
[----:B---3--:R-:W-:Y:S05]  /*dfb0*/  @!P1 NANOSLEEP.SYNCS 0x989680 ;  /* 0x009896800000995d */ /* 0x008fea0003900000 */
[----:B------:R-:W3:Y:S02]  /*dfc0*/  @!P1 SYNCS.PHASECHK.TRANS64 P1, [R0+URZ+0xf0], R2 ;  /* 0x0000f002000095a7 */ /* 0x000ee400080210ff */
[----:B---3--:R-:W-:Y:S05]  /*dfd0*/  @!P1 BRA `(.L_x_62) ;  /* 0xfffffffc00f09947 */ /* 0x008fea000383ffff */
[----:B------:R-:W-:Y:S05]  /*dfe0*/  BRA `(.L_x_337) ;  /* 0xffffff54002c7947 */ /* 0x000fea000383ffff */
.L_x_63:
[----:B------:R-:W-:-:S07]  /*dff0*/  MOV R2, UR8 ;  /* 0x0000000800027c02 */ /* 0x000fce0008000f00 */
.L_x_338:
[----:B-1----:R1:W2:Y:S02]  /*e000*/  SYNCS.PHASECHK.TRANS64.TRYWAIT P0, [R2+URZ+0x130], R0 ;  /* 0x00013000020075a7 */ /* 0x0022a400080011ff */
[----:B--2---:R-:W-:Y:S05]  /*e010*/  @!P0 NANOSLEEP.SYNCS 0x989680 ;  /* 0x009896800000895d */ /* 0x004fea0003900000 */
[----:B------:R-:W2:Y:S02]  /*e020*/  @!P0 SYNCS.PHASECHK.TRANS64 P0, [R2+URZ+0x130], R0 ;  /* 0x00013000020085a7 */ /* 0x000ea400080010ff */
[----:B--2---:R-:W-:Y:S05]  /*e030*/  @!P0 BRA `(.L_x_338) ;  /* 0xfffffffc00f08947 */ /* 0x004fea000383ffff */
[----:B------:R-:W-:Y:S05]  /*e040*/  BRA `(.L_x_339) ;  /* 0xffffff5400607947 */ /* 0x000fea000383ffff */
.L_x_66:
[----:B------:R-:W-:Y:S07]  /*e050*/  MOV R0, UR7 ;  /* 0x0000000700007c02 */ /* 0x000fee0008000f00 */
.L_x_340:
[----:B-1----:R1:W2:Y:S02]  /*e060*/  SYNCS.PHASECHK.TRANS64.TRYWAIT P0, [R0+URZ], R2 ;  /* 0x00000002000075a7 */ /* 0x0022a400080011ff */
[----:B--2---:R-:W-:Y:S05]  /*e070*/  @!P0 NANOSLEEP.SYNCS 0x989680 ;  /* 0x009896800000895d */ /* 0x004fea0003900000 */
[----:B------:R-:W2:Y:S02]  /*e080*/  @!P0 SYNCS.PHASECHK.TRANS64 P0, [R0+URZ], R2 ;  /* 0x00000002000085a7 */ /* 0x000ea400080010ff */
[----:B--2---:R-:W-:Y:S05]  /*e090*/  @!P0 BRA `(.L_x_340) ;  /* 0xfffffffc00f08947 */ /* 0x004fea000383ffff */
[----:B------:R-:W-:Y:S05]  /*e0a0*/  BRA `(.L_x_65) ;  /* 0xffffff54007c7947 */ /* 0x000fea000383ffff */
.L_x_69:
[----:B------:R-:W-:-:S07]  /*e0b0*/  MOV R0, UR5 ;  /* 0x0000000500007c02 */ /* 0x000fce0008000f00 */
.L_x_341:
[----:B-1----:R1:W3:Y:S02]  /*e0c0*/  SYNCS.PHASECHK.TRANS64.TRYWAIT P0, [R0+URZ], R2 ;  /* 0x00000002000075a7 */ /* 0x0022e400080011ff */
[----:B---3--:R-:W-:Y:S05]  /*e0d0*/  @!P0 NANOSLEEP.SYNCS 0x989680 ;  /* 0x009896800000895d */ /* 0x008fea0003900000 */
[----:B------:R-:W3:Y:S02]  /*e0e0*/  @!P0 SYNCS.PHASECHK.TRANS64 P0, [R0+URZ], R2 ;  /* 0x00000002000085a7 */ /* 0x000ee400080010ff */
[----:B---3--:R-:W-:Y:S05]  /*e0f0*/  @!P0 BRA `(.L_x_341) ;  /* 0xfffffffc00f08947 */ /* 0x008fea000383ffff */
[----:B------:R-:W-:Y:S05]  /*e100*/  BRA `(.L_x_342) ;  /* 0xffffff5800347947 */ /* 0x000fea000383ffff */
.L_x_70:
[----:B------:R-:W-:-:S07]  /*e110*/  MOV R0, UR5 ;  /* 0x0000000500007c02 */ /* 0x000fce0008000f00 */
.L_x_343:
[----:B-1----:R1:W2:Y:S02]  /*e120*/  SYNCS.PHASECHK.TRANS64.TRYWAIT P0, [R0+URZ], R3 ;  /* 0x00000003000075a7 */ /* 0x0022a400080011ff */
[----:B--2---:R-:W-:Y:S05]  /*e130*/  @!P0 NANOSLEEP.SYNCS 0x989680 ;  /* 0x009896800000895d */ /* 0x004fea0003900000 */
[----:B------:R-:W2:Y:S02]  /*e140*/  @!P0 SYNCS.PHASECHK.TRANS64 P0, [R0+URZ], R3 ;  /* 0x00000003000085a7 */ /* 0x000ea400080010ff */
[----:B--2---:R-:W-:Y:S05]  /*e150*/  @!P0 BRA `(.L_x_343) ;  /* 0xfffffffc00f08947 */ /* 0x004fea000383ffff */
[----:B------:R-:W-:Y:S05]  /*e160*/  BRA `(.L_x_344) ;  /* 0xffffff5800407947 */ /* 0x000fea000383ffff */
.L_x_71:
[----:B------:R-:W-:-:S07]  /*e170*/  MOV R0, UR5 ;  /* 0x0000000500007c02 */ /* 0x000fce0008000f00 */
.L_x_345:
[----:B-1----:R1:W2:Y:S02]  /*e180*/  SYNCS.PHASECHK.TRANS64.TRYWAIT P0, [R0+URZ], R3 ;  /* 0x00000003000075a7 */ /* 0x0022a400080011ff */
[----:B--2---:R-:W-:Y:S05]  /*e190*/  @!P0 NANOSLEEP.SYNCS 0x989680 ;  /* 0x009896800000895d */ /* 0x004fea0003900000 */
[----:B------:R-:W2:Y:S02]  /*e1a0*/  @!P0 SYNCS.PHASECHK.TRANS64 P0, [R0+URZ], R3 ;  /* 0x00000003000085a7 */ /* 0x000ea400080010ff */
[----:B--2---:R-:W-:Y:S05]  /*e1b0*/  @!P0 BRA `(.L_x_345) ;  /* 0xfffffffc00f08947 */ /* 0x004fea000383ffff */
[----:B------:R-:W-:Y:S05]  /*e1c0*/  BRA `(.L_x_346) ;  /* 0xffffff58004c7947 */ /* 0x000fea000383ffff */
.L_x_72:
[----:B-1----:R-:W-:-:S07]  /*e1d0*/  MOV R0, UR7 ;  /* 0x0000000700007c02 */ /* 0x002fce0008000f00 */
.L_x_347:
[----:B-1----:R1:W2:Y:S02]  /*e1e0*/  SYNCS.PHASECHK.TRANS64.TRYWAIT P0, [R0+URZ], R2 ;  /* 0x00000002000075a7 */ /* 0x0022a400080011ff */
[----:B--2---:R-:W-:Y:S05]  /*e1f0*/  @!P0 NANOSLEEP.SYNCS 0x989680 ;  /* 0x009896800000895d */ /* 0x004fea0003900000 */
[----:B------:R-:W2:Y:S02]  /*e200*/  @!P0 SYNCS.PHASECHK.TRANS64 P0, [R0+URZ], R2 ;  /* 0x00000002000085a7 */ /* 0x000ea400080010ff */
[----:B--2---:R-:W-:Y:S05]  /*e210*/  @!P0 BRA `(.L_x_347) ;  /* 0xfffffffc00f08947 */ /* 0x004fea000383ffff */
[----:B------:R-:W-:Y:S05]  /*e220*/  BRA `(.L_x_348) ;  /* 0xffffff5800587947 */ /* 0x000fea000383ffff */
.L_x_77:
[----:B---3--:R3:W1:Y:S02]  /*e230*/  SYNCS.PHASECHK.TRANS64.TRYWAIT P0, [R0+URZ+0xf0], R2 ;  /* 0x0000f002000075a7 */ /* 0x00866400080011ff */
[----:B-1----:R-:W-:Y:S05]  /*e240*/  @!P0 NANOSLEEP.SYNCS 0x989680 ;  /* 0x009896800000895d */ /* 0x002fea0003900000 */
[----:B------:R-:W1:Y:S02]  /*e250*/  @!P0 SYNCS.PHASECHK.TRANS64 P0, [R0+URZ+0xf0], R2 ;  /* 0x0000f002000085a7 */ /* 0x000e6400080010ff */
[----:B-1----:R-:W-:Y:S05]  /*e260*/  @!P0 BRA `(.L_x_77) ;  /* 0xfffffffc00f08947 */ /* 0x002fea000383ffff */
[----:B------:R-:W-:Y:S05]  /*e270*/  BRA `(.L_x_349) ;  /* 0xffffff5c00647947 */ /* 0x000fea000383ffff */
.L_x_80:
[----:B------:R-:W-:Y:S07]  /*e280*/  MOV R0, UR7 ;  /* 0x0000000700007c02 */ /* 0x000fee0008000f00 */
.L_x_350:
[----:B-1----:R1:W3:Y:S02]  /*e290*/  SYNCS.PHASECHK.TRANS64.TRYWAIT P0, [R0+URZ+0xe8], R2 ;  /* 0x0000e802000075a7 */ /* 0x0022e400080011ff */
[----:B---3--:R-:W-:Y:S05]  /*e2a0*/  @!P0 NANOSLEEP.SYNCS 0x989680 ;  /* 0x009896800000895d */ /* 0x008fea0003900000 */
[----:B------:R-:W3:Y:S02]  /*e2b0*/  @!P0 SYNCS.PHASECHK.TRANS64 P0, [R0+URZ+0xe8], R2 ;  /* 0x0000e802000085a7 */ /* 0x000ee400080010ff */
[----:B---3--:R-:W-:Y:S05]  /*e2c0*/  @!P0 BRA `(.L_x_350) ;  /* 0xfffffffc00f08947 */ /* 0x008fea000383ffff */
[----:B------:R-:W-:Y:S05]  /*e2d0*/  BRA `(.L_x_79) ;  /* 0xffffff6000407947 */ /* 0x000fea000383ffff */
.L_x_83:
[----:B-1----:R-:W-:Y:S07]  /*e2e0*/  MOV R0, UR7 ;  /* 0x0000000700007c02 */ /* 0x002fee0008000f00 */
.L_x_351:
[----:B-1----:R1:W3:Y:S02]  /*e2f0*/  SYNCS.PHASECHK.TRANS64.TRYWAIT P0, [R0+URZ+0xd0], R28 ;  /* 0x0000d01c000075a7 */ /* 0x0022e400080011ff */
[----:B---3--:R-:W-:Y:S05]  /*e300*/  @!P0 NANOSLEEP.SYNCS 0x989680 ;  /* 0x009896800000895d */ /* 0x008fea0003900000 */
[----:B------:R-:W3:Y:S02]  /*e310*/  @!P0 SYNCS.PHASECHK.TRANS64 P0, [R0+URZ+0xd0], R28 ;  /* 0x0000d01c000085a7 */ /* 0x000ee400080010ff */
[----:B---3--:R-:W-:Y:S05]  /*e320*/  @!P0 BRA `(.L_x_351) ;  /* 0xfffffffc00f08947 */ /* 0x008fea000383ffff */
[----:B------:R-:W-:Y:S05]  /*e330*/  BRA `(.L_x_352) ;  /* 0xffffff6000b07947 */ /* 0x000fea000383ffff */
.L_x_84:
[----:B------:R-:W-:Y:S07]  /*e340*/  MOV R0, UR7 ;  /* 0x0000000700007c02 */ /* 0x000fee0008000f00 */
.L_x_353:
[----:B-1----:R1:W2:Y:S02]  /*e350*/  SYNCS.PHASECHK.TRANS64.TRYWAIT P0, [R0+URZ+0xd8], R28 ;  /* 0x0000d81c000075a7 */ /* 0x0022a400080011ff */
[----:B--2---:R-:W-:Y:S05]  /*e360*/  @!P0 NANOSLEEP.SYNCS 0x989680 ;  /* 0x009896800000895d */ /* 0x004fea0003900000 */
[----:B------:R-:W2:Y:S02]  /*e370*/  @!P0 SYNCS.PHASECHK.TRANS64 P0, [R0+URZ+0xd8], R28 ;  /* 0x0000d81c000085a7 */ /* 0x000ea400080010ff */
[----:B--2---:R-:W-:Y:S05]  /*e380*/  @!P0 BRA `(.L_x_353) ;  /* 0xfffffffc00f08947 */ /* 0x004fea000383ffff */
[----:B------:R-:W-:Y:S05]  /*e390*/  BRA `(.L_x_354) ;  /* 0xffffff64001c7947 */ /* 0x000fea000383ffff */
.L_x_86:
[----:B------:R-:W-:-:S07]  /*e3a0*/  MOV R0, UR7 ;  /* 0x0000000700007c02 */ /* 0x000fce0008000f00 */
.L_x_355:
[----:B-1----:R1:W2:Y:S02]  /*e3b0*/  SYNCS.PHASECHK.TRANS64.TRYWAIT P0, [R0+URZ+0xd0], R2 ;  /* 0x0000d002000075a7 */ /* 0x0022a400080011ff */
[----:B--2---:R-:W-:Y:S05]  /*e3c0*/  @!P0 NANOSLEEP.SYNCS 0x989680 ;  /* 0x009896800000895d */ /* 0x004fea0003900000 */
[----:B------:R-:W2:Y:S02]  /*e3d0*/  @!P0 SYNCS.PHASECHK.TRANS64 P0, [R0+URZ+0xd0], R2 ;  /* 0x0000d002000085a7 */ /* 0x000ea400080010ff */
[----:B--2---:R-:W-:Y:S05]  /*e3e0*/  @!P0 BRA `(.L_x_355) ;  /* 0xfffffffc00f08947 */ /* 0x004fea000383ffff */
[----:B------:R-:W-:Y:S05]  /*e3f0*/  BRA `(.L_x_356) ;  /* 0xffffff6400707947 */ /* 0x000fea000383ffff */
.L_x_88:
[----:B------:R-:W-:-:S07]  /*e400*/  MOV R0, UR5 ;  /* 0x0000000500007c02 */ /* 0x000fce0008000f00 */
.L_x_357:
[----:B-1----:R1:W2:Y:S02]  /*e410*/  SYNCS.PHASECHK.TRANS64.TRYWAIT P0, [R0+URZ+0xf0], R2 ;  /* 0x0000f002000075a7 */ /* 0x0022a400080011ff */
[----:B--2---:R-:W-:Y:S05]  /*e420*/  @!P0 NANOSLEEP.SYNCS 0x989680 ;  /* 0x009896800000895d */ /* 0x004fea0003900000 */
[----:B------:R-:W2:Y:S02]  /*e430*/  @!P0 SYNCS.PHASECHK.TRANS64 P0, [R0+URZ+0xf0], R2 ;  /* 0x0000f002000085a7 */ /* 0x000ea400080010ff */
[----:B--2---:R-:W-:Y:S05]  /*e440*/  @!P0 BRA `(.L_x_357) ;  /* 0xfffffffc00f08947 */ /* 0x004fea000383ffff */
[----:B------:R-:W-:Y:S05]  /*e450*/  BRA `(.L_x_358) ;  /* 0xffffff6800047947 */ /* 0x000fea000383ffff */
.L_x_102:
[----:B-1----:R1:W2:Y:S02]  /*e460*/  SYNCS.PHASECHK.TRANS64.TRYWAIT P0, [R2+URZ+0xc0], R0 ;  /* 0x0000c000020075a7 */ /* 0x0022a400080011ff */
[----:B--2---:R-:W-:Y:S05]  /*e470*/  @!P0 NANOSLEEP.SYNCS 0x989680 ;  /* 0x009896800000895d */ /* 0x004fea0003900000 */
[----:B------:R-:W2:Y:S02]  /*e480*/  @!P0 SYNCS.PHASECHK.TRANS64 P0, [R2+URZ+0xc0], R0 ;  /* 0x0000c000020085a7 */ /* 0x000ea400080010ff */
[----:B--2---:R-:W-:Y:S05]  /*e490*/  @!P0 BRA `(.L_x_102) ;  /* 0xfffffffc00f08947 */ /* 0x004fea000383ffff */
[----:B------:R-:W-:Y:S05]  /*e4a0*/  BRA `(.L_x_101) ;  /* 0xffffff7400b87947 */ /* 0x000fea000383ffff */
.L_x_105:
[----:B--2---:R2:W3:Y:S02]  /*e4b0*/  SYNCS.PHASECHK.TRANS64.TRYWAIT P1, [R174+URZ+0x110], R0 ;  /* 0x00011000ae0075a7 */ /* 0x0044e400080211ff */
[----:B---3--:R-:W-:Y:S05]  /*e4c0*/  @!P1 NANOSLEEP.SYNCS 0x989680 ;  /* 0x009896800000995d */ /* 0x008fea0003900000 */
[----:B------:R-:W3:Y:S02]  /*e4d0*/  @!P1 SYNCS.PHASECHK.TRANS64 P1, [R174+URZ+0x110], R0 ;  /* 0x00011000ae0095a7 */ /* 0x000ee400080210ff */
[----:B---3--:R-:W-:Y:S05]  /*e4e0*/  @!P1 BRA `(.L_x_105) ;  /* 0xfffffffc00f09947 */ /* 0x008fea000383ffff */
[----:B------:R-:W-:Y:S05]  /*e4f0*/  BRA `(.L_x_104) ;  /* 0xffffff7800447947 */ /* 0x000fea000383ffff */
        .weak           $__internal_0_$__cuda_sm10x_tcgen05_guardrail_trap_col_being_dealloced_not_returned_by_alloc
        .type           $__internal_0_$__cuda_sm10x_tcgen05_guardrail_trap_col_being_dealloced_not_returned_by_alloc,@function
        .size           $__internal_0_$__cuda_sm10x_tcgen05_guardrail_trap_col_being_dealloced_not_returned_by_alloc,($__internal_1_$__cuda_sm10x_tcgen05_guardrail_trap_phase_invalid_during_alloc - $__internal_0_$__cuda_sm10x_tcgen05_guardrail_trap_col_being_dealloced_not_returned_by_alloc)
$__internal_0_$__cuda_sm10x_tcgen05_guardrail_trap_col_being_dealloced_not_returned_by_alloc:
[----:B------:R-:W-:Y:S05]  /*e500*/  BPT.TRAP 0x1 ;  /* 0x000000040000795c */ /* 0x000fea0000300000 */
[----:B------:R-:W-:-:S04]  /*e510*/  HFMA2 R3, -RZ, RZ, 0, 0 ;  /* 0x00000000ff037431 */ /* 0x000fc800000001ff */
[----:B------:R-:W-:Y:S05]  /*e520*/  RET.REL.NODEC R2 `(_ZN7cutlass13device_kernelINS_4gemm6kernel13GemmUniversalIN4cute5tupleIJiiiiEEENS1_10collective13CollectiveMmaINS1_35MainloopSm100TmaUmmaWarpSpecializedILi12ELi2ELi4ENS5_IJNS4_1CILi1EEESB_SB_EEEEENS5_IJNSA_ILi128EEESE_NSA_ILi64EEEEEENS_12float_e4m3_tENS5_IJlSB_lEEESH_SI_NS4_8TiledMMAINS4_8MMA_AtomIJNS4_10MMA_TraitsINS4_19SM100_MMA_F8F6F4_SSEJSH_SH_fSE_SE_NS4_17integral_constantINS4_4UMMA5MajorELSP_0EEESQ_NSN_INSO_7ScaleInELSR_0EEESS_EEEEEENS4_6LayoutISC_NS5_IJNSA_ILi0EEESW_SW_EEEEENS5_IJNS4_10UnderscoreESZ_SZ_EEEEENS4_13SM90_TMA_LOADENS4_14ComposedLayoutINS4_7SwizzleILi2ELi4ELi3EEENS4_18smem_ptr_flag_bitsILi8EEENSV_INS5_IJNSA_ILi8EEESF_EEENS5_IJSF_SB_EEEEEEEvNS4_8identityES12_S1C_vS1D_EENS_8epilogue10collective18CollectiveEpilogueINS1F_23Sm100TmaWarpSpecializedILi2ELi2ELi64ELb0ELb0EEEJSG_NS5_IJNSV_ISE_SB_EENSV_ISF_SB_EEEEESH_SI_SH_SI_NS1F_6fusion15FusionCallbacksIS1J_NS1N_13LinCombEltActINS1F_6thread4SiLuESH_fSH_fLNS_15FloatRoundStyleE2EEESG_S1M_JEEENS4_5SM1004TMEM4LOAD26SM100_TMEM_LOAD_32dp32b64xES12_S1C_NS4_39AutoVectorizingCopyWithAssumedAlignmentILi128EEENS4_14SM90_TMA_STOREES1C_S20_S20_EEEvvEEEEvNT_6ParamsE) ;  /* 0xffffff1802b47950 */ /* 0x000fea0003c3ffff */
        .weak           $__internal_1_$__cuda_sm10x_tcgen05_guardrail_trap_phase_invalid_during_alloc
        .type           $__internal_1_$__cuda_sm10x_tcgen05_guardrail_trap_phase_invalid_during_alloc,@function
        .size           $__internal_1_$__cuda_sm10x_tcgen05_guardrail_trap_phase_invalid_during_alloc,($__internal_2_$__cuda_sm10x_tcgen05_guardrail_trap_unallocated_columns_being_dealloced - $__internal_1_$__cuda_sm10x_tcgen05_guardrail_trap_phase_invalid_during_alloc)
$__internal_1_$__cuda_sm10x_tcgen05_guardrail_trap_phase_invalid_during_alloc:
[----:B------:R-:W-:Y:S05]  /*e530*/  BPT.TRAP 0x1 ;  /* 0x000000040000795c */ /* 0x000fea0000300000 */
[----:B------:R-:W-:-:S04]  /*e540*/  MOV R3, 0x0 ;  /* 0x0000000000037802 */ /* 0x000fc80000000f00 */
[----:B------:R-:W-:Y:S05]  /*e550*/  RET.REL.NODEC R2 `(_ZN7cutlass13device_kernelINS_4gemm6kernel13GemmUniversalIN4cute5tupleIJiiiiEEENS1_10collective13CollectiveMmaINS1_35MainloopSm100TmaUmmaWarpSpecializedILi12ELi2ELi4ENS5_IJNS4_1CILi1EEESB_SB_EEEEENS5_IJNSA_ILi128EEESE_NSA_ILi64EEEEEENS_12float_e4m3_tENS5_IJlSB_lEEESH_SI_NS4_8TiledMMAINS4_8MMA_AtomIJNS4_10MMA_TraitsINS4_19SM100_MMA_F8F6F4_SSEJSH_SH_fSE_SE_NS4_17integral_constantINS4_4UMMA5MajorELSP_0EEESQ_NSN_INSO_7ScaleInELSR_0EEESS_EEEEEENS4_6LayoutISC_NS5_IJNSA_ILi0EEESW_SW_EEEEENS5_IJNS4_10UnderscoreESZ_SZ_EEEEENS4_13SM90_TMA_LOADENS4_14ComposedLayoutINS4_7SwizzleILi2ELi4ELi3EEENS4_18smem_ptr_flag_bitsILi8EEENSV_INS5_IJNSA_ILi8EEESF_EEENS5_IJSF_SB_EEEEEEEvNS4_8identityES12_S1C_vS1D_EENS_8epilogue10collective18CollectiveEpilogueINS1F_23Sm100TmaWarpSpecializedILi2ELi2ELi64ELb0ELb0EEEJSG_NS5_IJNSV_ISE_SB_EENSV_ISF_SB_EEEEESH_SI_SH_SI_NS1F_6fusion15FusionCallbacksIS1J_NS1N_13LinCombEltActINS1F_6thread4SiLuESH_fSH_fLNS_15FloatRoundStyleE2EEESG_S1M_JEEENS4_5SM1004TMEM4LOAD26SM100_TMEM_LOAD_32dp32b64xES12_S1C_NS4_39AutoVectorizingCopyWithAssumedAlignmentILi128EEENS4_14SM90_TMA_STOREES1C_S20_S20_EEEvvEEEEvNT_6ParamsE) ;  /* 0xffffff1802a87950 */ /* 0x000fea0003c3ffff */
        .weak           $__internal_2_$__cuda_sm10x_tcgen05_guardrail_trap_unallocated_columns_being_dealloced
        .type           $__internal_2_$__cuda_sm10x_tcgen05_guardrail_trap_unallocated_columns_being_dealloced,@function
        .size           $__internal_2_$__cuda_sm10x_tcgen05_guardrail_trap_unallocated_columns_being_dealloced,($__internal_3_$__cuda_sm20_rcp_rn_f32_slowpath - $__internal_2_$__cuda_sm10x_tcgen05_guardrail_trap_unallocated_columns_being_dealloced)
$__internal_2_$__cuda_sm10x_tcgen05_guardrail_trap_unallocated_columns_being_dealloced:
[----:B------:R-:W-:Y:S05]  /*e560*/  BPT.TRAP 0x1 ;  /* 0x000000040000795c */ /* 0x000fea0000300000 */
[----:B------:R-:W-:-:S04]  /*e570*/  HFMA2 R3, -RZ, RZ, 0, 0 ;  /* 0x00000000ff037431 */ /* 0x000fc800000001ff */
[----:B------:R-:W-:Y:S05]  /*e580*/  RET.REL.NODEC R2 `(_ZN7cutlass13device_kernelINS_4gemm6kernel13GemmUniversalIN4cute5tupleIJiiiiEEENS1_10collective13CollectiveMmaINS1_35MainloopSm100TmaUmmaWarpSpecializedILi12ELi2ELi4ENS5_IJNS4_1CILi1EEESB_SB_EEEEENS5_IJNSA_ILi128EEESE_NSA_ILi64EEEEEENS_12float_e4m3_tENS5_IJlSB_lEEESH_SI_NS4_8TiledMMAINS4_8MMA_AtomIJNS4_10MMA_TraitsINS4_19SM100_MMA_F8F6F4_SSEJSH_SH_fSE_SE_NS4_17integral_constantINS4_4UMMA5MajorELSP_0EEESQ_NSN_INSO_7ScaleInELSR_0EEESS_EEEEEENS4_6LayoutISC_NS5_IJNSA_ILi0EEESW_SW_EEEEENS5_IJNS4_10UnderscoreESZ_SZ_EEEEENS4_13SM90_TMA_LOADENS4_14ComposedLayoutINS4_7SwizzleILi2ELi4ELi3EEENS4_18smem_ptr_flag_bitsILi8EEENSV_INS5_IJNSA_ILi8EEESF_EEENS5_IJSF_SB_EEEEEEEvNS4_8identityES12_S1C_vS1D_EENS_8epilogue10collective18CollectiveEpilogueINS1F_23Sm100TmaWarpSpecializedILi2ELi2ELi64ELb0ELb0EEEJSG_NS5_IJNSV_ISE_SB_EENSV_ISF_SB_EEEEESH_SI_SH_SI_NS1F_6fusion15FusionCallbacksIS1J_NS1N_13LinCombEltActINS1F_6thread4SiLuESH_fSH_fLNS_15FloatRoundStyleE2EEESG_S1M_JEEENS4_5SM1004TMEM4LOAD26SM100_TMEM_LOAD_32dp32b64xES12_S1C_NS4_39AutoVectorizingCopyWithAssumedAlignmentILi128EEENS4_14SM90_TMA_STOREES1C_S20_S20_EEEvvEEEEvNT_6ParamsE) ;  /* 0xffffff18029c7950 */ /* 0x000fea0003c3ffff */
        .weak           $__internal_3_$__cuda_sm20_rcp_rn_f32_slowpath
        .type           $__internal_3_$__cuda_sm20_rcp_rn_f32_slowpath,@function
        .size           $__internal_3_$__cuda_sm20_rcp_rn_f32_slowpath,(.L_x_364 - $__internal_3_$__cuda_sm20_rcp_rn_f32_slowpath)
$__internal_3_$__cuda_sm20_rcp_rn_f32_slowpath:
[----:B------:R-:W-:Y:S01]  /*e590*/  IMAD.SHL.U32 R149, R152, 0x2, RZ ;  /* 0x0000000298957824 */ /* 0x000fe200078e00ff */
[----:B------:R-:W-:Y:S04]  /*e5a0*/  BSSY.RECONVERGENT B0, `(.L_x_359) ;  /* 0x0000030000007945 */ /* 0x000fe80003800200 */
[----:B------:R-:W-:-:S04]  /*e5b0*/  SHF.R.U32.HI R149, RZ, 0x18, R149 ;  /* 0x00000018ff957819 */ /* 0x000fc80000011695 */
[----:B------:R-:W-:-:S13]  /*e5c0*/  ISETP.NE.U32.AND P0, PT, R149, RZ, PT ;  /* 0x000000ff9500720c */ /* 0x000fda0003f05070 */
[----:B------:R-:W-:Y:S05]  /*e5d0*/  @P0 BRA `(.L_x_360) ;  /* 0x0000000000280947 */ /* 0x000fea0003800000 */
[----:B------:R-:W-:-:S04]  /*e5e0*/  SHF.L.U32 R128, R152, 0x1, RZ ;  /* 0x0000000198807819 */ /* 0x000fc800000006ff */
[----:B------:R-:W-:-:S13]  /*e5f0*/  ISETP.NE.AND P0, PT, R128, RZ, PT ;  /* 0x000000ff8000720c */ /* 0x000fda0003f05270 */
[----:B------:R-:W-:Y:S01]  /*e600*/  @P0 FFMA R149, R152, 1.84467440737095516160e+19, RZ ;  /* 0x5f80000098950823 */ /* 0x000fe200000000ff */
[----:B------:R-:W-:Y:S08]  /*e610*/  @!P0 MUFU.RCP R150, R152 ;  /* 0x0000009800968308 */ /* 0x000ff00000001000 */
[----:B------:R-:W1:Y:S02]  /*e620*/  @P0 MUFU.RCP R128, R149 ;  /* 0x0000009500800308 */ /* 0x000e640000001000 */
[----:B-1----:R-:W-:-:S04]  /*e630*/  @P0 FFMA R149, R149, R128, -1 ;  /* 0xbf80000095950423 */ /* 0x002fc80000000080 */
[----:B------:R-:W-:-:S04]  /*e640*/  @P0 FADD.FTZ R149, -R149, -RZ ;  /* 0x800000ff95950221 */ /* 0x000fc80000010100 */
[----:B------:R-:W-:-:S04]  /*e650*/  @P0 FFMA R149, R128, R149, R128 ;  /* 0x0000009580950223 */ /* 0x000fc80000000080 */
[----:B------:R-:W-:Y:S01]  /*e660*/  @P0 FFMA R150, R149, 1.84467440737095516160e+19, RZ ;  /* 0x5f80000095960823 */ /* 0x000fe200000000ff */
[----:B------:R-:W-:Y:S05]  /*e670*/  BRA `(.L_x_361) ;  /* 0x0000000000887947 */ /* 0x000fea0003800000 */
.L_x_360:
[----:B------:R-:W-:-:S04]  /*e680*/  IADD3 R128, PT, PT, R149, -0xfd, RZ ;  /* 0xffffff0395807810 */ /* 0x000fc80007ffe0ff */
[----:B------:R-:W-:-:S13]  /*e690*/  ISETP.GT.U32.AND P0, PT, R128, 0x1, PT ;  /* 0x000000018000780c */ /* 0x000fda0003f04070 */
[----:B------:R-:W-:Y:S05]  /*e6a0*/  @P0 BRA `(.L_x_362) ;  /* 0x0000000000780947 */ /* 0x000fea0003800000 */
[----:B------:R-:W-:Y:S01]  /*e6b0*/  LOP3.LUT R153, R152, 0x7fffff, RZ, 0xc0, !PT ;  /* 0x007fffff98997812 */ /* 0x000fe200078ec0ff */
[----:B------:R-:W-:Y:S02]  /*e6c0*/  IMAD.MOV.U32 R150, RZ, RZ, 0x3 ;  /* 0x00000003ff967424 */ /* 0x000fe400078e00ff */
[----:B------:R-:W-:Y:S01]  /*e6d0*/  VIADD R149, R149, 0xffffff04 ;  /* 0xffffff0495957836 */ /* 0x000fe20000000000 */
[----:B------:R-:W-:Y:S02]  /*e6e0*/  LOP3.LUT R153, R153, 0x3f800000, RZ, 0xfc, !PT ;  /* 0x3f80000099997812 */ /* 0x000fe400078efcff */
[----:B------:R-:W-:Y:S02]  /*e6f0*/  SHF.L.U32 R150, R150, R128, RZ ;  /* 0x0000008096967219 */ /* 0x000fe400000006ff */
[----:B------:R-:W1:Y:S02]  /*e700*/  MUFU.RCP R154, R153 ;  /* 0x00000099009a7308 */ /* 0x000e640000001000 */
[----:B-1----:R-:W-:-:S04]  /*e710*/  FFMA R153, R153, R154, -1 ;  /* 0xbf80000099997423 */ /* 0x002fc8000000009a */
[----:B------:R-:W-:-:S04]  /*e720*/  FADD.FTZ R153, -R153, -RZ ;  /* 0x800000ff99997221 */ /* 0x000fc80000010100 */
[CCC-:B------:R-:W-:Y:S01]  /*e730*/  FFMA.RM R155, R154.reuse, R153.reuse, R154.reuse ;  /* 0x000000999a9b7223 */ /* 0x1c0fe2000000409a */
[----:B------:R-:W-:-:S04]  /*e740*/  FFMA.RP R153, R154, R153, R154 ;  /* 0x000000999a997223 */ /* 0x000fc8000000809a */
[C---:B------:R-:W-:Y:S02]  /*e750*/  LOP3.LUT R154, R155.reuse, 0x7fffff, RZ, 0xc0, !PT ;  /* 0x007fffff9b9a7812 */ /* 0x040fe400078ec0ff */
[----:B------:R-:W-:Y:S02]  /*e760*/  FSETP.NEU.FTZ.AND P0, PT, R155, R153, PT ;  /* 0x000000999b00720b */ /* 0x000fe40003f1d000 */
[----:B------:R-:W-:Y:S02]  /*e770*/  LOP3.LUT R154, R154, 0x800000, RZ, 0xfc, !PT ;  /* 0x008000009a9a7812 */ /* 0x000fe400078efcff */
[----:B------:R-:W-:Y:S02]  /*e780*/  SEL R153, RZ, 0xffffffff, !P0 ;  /* 0xffffffffff997807 */ /* 0x000fe40004000000 */
[----:B------:R-:W-:Y:S02]  /*e790*/  LOP3.LUT R150, R150, R154, RZ, 0xc0, !PT ;  /* 0x0000009a96967212 */ /* 0x000fe400078ec0ff */
[----:B------:R-:W-:Y:S01]  /*e7a0*/  SHF.R.U32.HI R149, RZ, R149, R154 ;  /* 0x00000095ff957219 */ /* 0x000fe2000001169a */
[----:B------:R-:W-:Y:S01]  /*e7b0*/  IMAD.MOV R153, RZ, RZ, -R153 ;  /* 0x000000ffff997224 */ /* 0x000fe200078e0a99 */
[----:B------:R-:W-:-:S04]  /*e7c0*/  SHF.R.U32.HI R150, RZ, R128, R150 ;  /* 0x00000080ff967219 */ /* 0x000fc80000011696 */
[----:B------:R-:W-:Y:S02]  /*e7d0*/  LOP3.LUT P1, RZ, R153, R128, R154, 0xf8, !PT ;  /* 0x0000008099ff7212 */ /* 0x000fe4000782f89a */
[C---:B------:R-:W-:Y:S02]  /*e7e0*/  LOP3.LUT P2, RZ, R150.reuse, 0x1, RZ, 0xc0, !PT ;  /* 0x0000000196ff7812 */ /* 0x040fe4000784c0ff */
[----:B------:R-:W-:-:S04]  /*e7f0*/  LOP3.LUT P0, RZ, R150, 0x2, RZ, 0xc0, !PT ;  /* 0x0000000296ff7812 */ /* 0x000fc8000780c0ff */
[----:B------:R-:W-:-:S04]  /*e800*/  PLOP3.LUT P0, PT, P2, P1, P0, 0xe0, 0x0 ;  /* 0x000000000000781c */ /* 0x000fc80001703c00 */
[----:B------:R-:W-:Y:S02]  /*e810*/  SEL R128, RZ, 0x1, !P0 ;  /* 0x00000001ff807807 */ /* 0x000fe40004000000 */
[----:B------:R-:W-:-:S03]  /*e820*/  LOP3.LUT P0, RZ, R152, 0x7fffff, RZ, 0xc0, !PT ;  /* 0x007fffff98ff7812 */ /* 0x000fc6000780c0ff */
[----:B------:R-:W-:-:S05]  /*e830*/  IMAD.MOV R128, RZ, RZ, -R128 ;  /* 0x000000ffff807224 */ /* 0x000fca00078e0a80 */
[----:B------:R-:W-:-:S13]  /*e840*/  ISETP.GE.AND P1, PT, R128, RZ, PT ;  /* 0x000000ff8000720c */ /* 0x000fda0003f26270 */
[----:B------:R-:W-:-:S04]  /*e850*/  @!P1 VIADD R149, R149, 0x1 ;  /* 0x0000000195959836 */ /* 0x000fc80000000000 */
[----:B------:R-:W-:-:S05]  /*e860*/  @!P0 IMAD.SHL.U32 R149, R149, 0x2, RZ ;  /* 0x0000000295958824 */ /* 0x000fca00078e00ff */
[----:B------:R-:W-:Y:S01]  /*e870*/  LOP3.LUT R150, R149, 0x80000000, R152, 0xf8, !PT ;  /* 0x8000000095967812 */ /* 0x000fe200078ef898 */
[----:B------:R-:W-:Y:S05]  /*e880*/  BRA `(.L_x_361) ;  /* 0x0000000000047947 */ /* 0x000fea0003800000 */
.L_x_362:
[----:B------:R1:W2:Y:S02]  /*e890*/  MUFU.RCP R150, R152 ;  /* 0x0000009800967308 */ /* 0x0002a40000001000 */
.L_x_361:
[----:B------:R-:W-:Y:S05]  /*e8a0*/  BSYNC.RECONVERGENT B0 ;  /* 0x0000000000007941 */ /* 0x000fea0003800200 */
.L_x_359:
[----:B--2---:R-:W-:Y:S02]  /*e8b0*/  MOV R128, R150 ;  /* 0x0000009600807202 */ /* 0x004fe40000000f00 */
[----:B------:R-:W-:Y:S01]  /*e8c0*/  MOV R150, R151 ;  /* 0x0000009700967202 */ /* 0x000fe20000000f00 */
[----:B------:R-:W-:-:S04]  /*e8d0*/  HFMA2 R151, -RZ, RZ, 0, 0 ;  /* 0x00000000ff977431 */ /* 0x000fc800000001ff */
[----:B-1----:R-:W-:Y:S05]  /*e8e0*/  RET.REL.NODEC R150 `(_ZN7cutlass13device_kernelINS_4gemm6kernel13GemmUniversalIN4cute5tupleIJiiiiEEENS1_10collective13CollectiveMmaINS1_35MainloopSm100TmaUmmaWarpSpecializedILi12ELi2ELi4ENS5_IJNS4_1CILi1EEESB_SB_EEEEENS5_IJNSA_ILi128EEESE_NSA_ILi64EEEEEENS_12float_e4m3_tENS5_IJlSB_lEEESH_SI_NS4_8TiledMMAINS4_8MMA_AtomIJNS4_10MMA_TraitsINS4_19SM100_MMA_F8F6F4_SSEJSH_SH_fSE_SE_NS4_17integral_constantINS4_4UMMA5MajorELSP_0EEESQ_NSN_INSO_7ScaleInELSR_0EEESS_EEEEEENS4_6LayoutISC_NS5_IJNSA_ILi0EEESW_SW_EEEEENS5_IJNS4_10UnderscoreESZ_SZ_EEEEENS4_13SM90_TMA_LOADENS4_14ComposedLayoutINS4_7SwizzleILi2ELi4ELi3EEENS4_18smem_ptr_flag_bitsILi8EEENSV_INS5_IJNSA_ILi8EEESF_EEENS5_IJSF_SB_EEEEEEEvNS4_8identityES12_S1C_vS1D_EENS_8epilogue10collective18CollectiveEpilogueINS1F_23Sm100TmaWarpSpecializedILi2ELi2ELi64ELb0ELb0EEEJSG_NS5_IJNSV_ISE_SB_EENSV_ISF_SB_EEEEESH_SI_SH_SI_NS1F_6fusion15FusionCallbacksIS1J_NS1N_13LinCombEltActINS1F_6thread4SiLuESH_fSH_fLNS_15FloatRoundStyleE2EEESG_S1M_JEEENS4_5SM1004TMEM4LOAD26SM100_TMEM_LOAD_32dp32b64xES12_S1C_NS4_39AutoVectorizingCopyWithAssumedAlignmentILi128EEENS4_14SM90_TMA_STOREES1C_S20_S20_EEEvvEEEEvNT_6ParamsE) ;  /* 0xffffff1496c47950 */ /* 0x002fea0003c3ffff */
.L_x_363:
[----:B------:R-:W-:-:S00]  /*e8f0*/  BRA `(.L_x_363) ;  /* 0xfffffffc00fc7947 */ /* 0x000fc0000383ffff */
[----:B------:R-:W-:-:S00]  /*e900*/  NOP ;  /* 0x0000000000007918 */ /* 0x000fc00000000000 */
[----:B------:R-:W-:-:S00]  /*e910*/  NOP ;  /* 0x0000000000007918 */ /* 0x000fc00000000000 */
[----:B------:R-:W-:-:S00]  /*e920*/  NOP ;  /* 0x0000000000007918 */ /* 0x000fc00000000000 */
[----:B------:R-:W-:-:S00]  /*e930*/  NOP ;  /* 0x0000000000007918 */ /* 0x000fc00000000000 */
[----:B------:R-:W-:-:S00]  /*e940*/  NOP ;  /* 0x0000000000007918 */ /* 0x000fc00000000000 */
[----:B------:R-:W-:-:S00]  /*e950*/  NOP ;  /* 0x0000000000007918 */ /* 0x000fc00000000000 */
[----:B------:R-:W-:-:S00]  /*e960*/  NOP ;  /* 0x0000000000007918 */ /* 0x000fc00000000000 */
[----:B------:R-:W-:-:S00]  /*e970*/  NOP ;  /* 0x0000000000007918 */ /* 0x000fc00000000000 */
.L_x_364:


//--------------------- .nv.global.init           --------------------------
	.section	.nv.global.init,"aw",@progbits
.nv.global.init:
	.type		$str$27,@object
	.size		$str$27,($str$28 - $str$27)
$str$27:
        /*0000*/ 	.byte	0x28, 0x61, 0x64, 0x64, 0x72, 0x65, 0x73, 0x73, 0x20, 0x26, 0x20, 0x6d, 0x61, 0x73, 0x6b, 0x29
        /*0010*/ 	.byte	0x20, 0x3d, 0x3d, 0x20, 0x30, 0x00
	.type		$str$28,@object
	.size		$str$28,($str$26 - $str$28)
$str$28:
        /*0016*/ 	.byte	0x2f, 0x74, 0x6d, 0x70, 0x2f, 0x63, 0x75, 0x74, 0x6c, 0x61, 0x73, 0x73, 0x5f, 0x73, 0x77, 0x65
        /*0026*/ 	.byte	0x65, 0x70, 0x5f, 0x73, 0x72, 0x63, 0x2f, 0x69, 0x6e, 0x63, 0x6c, 0x75, 0x64, 0x65, 0x2f, 0x63
        /*0036*/ 	.byte	0x75, 0x74, 0x65, 0x2f, 0x70, 0x6f, 0x69, 0x6e, 0x74, 0x65, 0x72, 0x5f, 0x66, 0x6c, 0x61, 0x67
        /*0046*/ 	.byte	0x67, 0x65, 0x64, 0x2e, 0x68, 0x70, 0x70, 0x00
	.type		$str$26,@object
	.size		$str$26,($str$25 - $str$26)
$str$26:
        /*004e*/ 	.byte	0x2f, 0x74, 0x6d, 0x70, 0x2f, 0x63, 0x75, 0x74, 0x6c, 0x61, 0x73, 0x73, 0x5f, 0x73, 0x77, 0x65
        /*005e*/ 	.byte	0x65, 0x70, 0x5f, 0x73, 0x72, 0x63, 0x2f, 0x69, 0x6e, 0x63, 0x6c, 0x75, 0x64, 0x65, 0x2f, 0x63
        /*006e*/ 	.byte	0x75, 0x74, 0x65, 0x2f, 0x61, 0x74, 0x6f, 0x6d, 0x2f, 0x63, 0x6f, 0x70, 0x79, 0x5f, 0x74, 0x72
        /*007e*/ 	.byte	0x61, 0x69, 0x74, 0x73, 0x5f, 0x73, 0x6d, 0x31, 0x30, 0x30, 0x2e, 0x68, 0x70, 0x70, 0x00
	.type		$str$25,@object
	.size		$str$25,(__unnamed_1 - $str$25)
$str$25:
        /*008d*/ 	.byte	0x28, 0x28, 0x75, 0x69, 0x6e, 0x74, 0x33, 0x32, 0x5f, 0x74, 0x28, 0x74, 0x68, 0x72, 0x65, 0x61
        /*009d*/ 	.byte	0x64, 0x49, 0x64, 0x78, 0x2e, 0x78, 0x29, 0x20, 0x2f, 0x20, 0x33, 0x32, 0x29, 0x20, 0x25, 0x20
        /*00ad*/ 	.byte	0x34, 0x29, 0x20, 0x3d, 0x3d, 0x20, 0x28, 0x28, 0x28, 0x74, 0x6d, 0x65, 0x6d, 0x5f, 0x61, 0x64
        /*00bd*/ 	.byte	0x64, 0x72, 0x20, 0x3e, 0x3e, 0x20, 0x31, 0x36, 0x29, 0x20, 0x2f, 0x20, 0x33, 0x32, 0x29, 0x20
        /*00cd*/ 	.byte	0x25, 0x20, 0x34, 0x29, 0x00
	.type		__unnamed_1,@object
	.size		__unnamed_1,(__unnamed_2 - __unnamed_1)
__unnamed_1:
        /*00d2*/ 	.byte	0x61, 0x75, 0x74, 0x6f, 0x20, 0x63, 0x75, 0x74, 0x65, 0x3a, 0x3a, 0x61, 0x73, 0x5f, 0x70, 0x6f
        /* <DEDUP_REMOVED lines=24> */
        /*0262*/ 	.byte	0x43, 0x3c, 0x38, 0x31, 0x39, 0x32, 0x3e, 0x3e, 0x3e, 0x3e, 0x5d, 0x00
	.type		__unnamed_2,@object
	.size		__unnamed_2,(.L_2 - __unnamed_2)
__unnamed_2:
        /* <DEDUP_REMOVED lines=42> */
        /*050e*/ 	.byte	0x3e, 0x3e, 0x3e, 0x3e, 0x5d, 0x00
.L_2:


//--------------------- .nv.shared._ZN7cutlass13device_kernelINS_4gemm6kernel13GemmUniversalIN4cute5tupleIJiiiiEEENS1_10collective13CollectiveMmaINS1_35MainloopSm100TmaUmmaWarpSpecializedILi12ELi2ELi4ENS5_IJNS4_1CILi1EEESB_SB_EEEEENS5_IJNSA_ILi128EEESE_NSA_ILi64EEEEEENS_12float_e4m3_tENS5_IJlSB_lEEESH_SI_NS4_8TiledMMAINS4_8MMA_AtomIJNS4_10MMA_TraitsINS4_19SM100_MMA_F8F6F4_SSEJSH_SH_fSE_SE_NS4_17integral_constantINS4_4UMMA5MajorELSP_0EEESQ_NSN_INSO_7ScaleInELSR_0EEESS_EEEEEENS4_6LayoutISC_NS5_IJNSA_ILi0EEESW_SW_EEEEENS5_IJNS4_10UnderscoreESZ_SZ_EEEEENS4_13SM90_TMA_LOADENS4_14ComposedLayoutINS4_7SwizzleILi2ELi4ELi3EEENS4_18smem_ptr_flag_bitsILi8EEENSV_INS5_IJNSA_ILi8EEESF_EEENS5_IJSF_SB_EEEEEEEvNS4_8identityES12_S1C_vS1D_EENS_8epilogue10collective18CollectiveEpilogueINS1F_23Sm100TmaWarpSpecializedILi2ELi2ELi64ELb0ELb0EEEJSG_NS5_IJNSV_ISE_SB_EENSV_ISF_SB_EEEEESH_SI_SH_SI_NS1F_6fusion15FusionCallbacksIS1J_NS1N_13LinCombEltActINS1F_6thread4SiLuESH_fSH_fLNS_15FloatRoundStyleE2EEESG_S1M_JEEENS4_5SM1004TMEM4LOAD26SM100_TMEM_LOAD_32dp32b64xES12_S1C_NS4_39AutoVectorizingCopyWithAssumedAlignmentILi128EEENS4_14SM90_TMA_STOREES1C_S20_S20_EEEvvEEEEvNT_6ParamsE --------------------------
	.section	.nv.shared._ZN7cutlass13device_kernelINS_4gemm6kernel13GemmUniversalIN4cute5tupleIJiiiiEEENS1_10collective13CollectiveMmaINS1_35MainloopSm100TmaUmmaWarpSpecializedILi12ELi2ELi4ENS5_IJNS4_1CILi1EEESB_SB_EEEEENS5_IJNSA_ILi128EEESE_NSA_ILi64EEEEEENS_12float_e4m3_tENS5_IJlSB_lEEESH_SI_NS4_8TiledMMAINS4_8MMA_AtomIJNS4_10MMA_TraitsINS4_19SM100_MMA_F8F6F4_SSEJSH_SH_fSE_SE_NS4_17integral_constantINS4_4UMMA5MajorELSP_0EEESQ_NSN_INSO_7ScaleInELSR_0EEESS_EEEEEENS4_6LayoutISC_NS5_IJNSA_ILi0EEESW_SW_EEEEENS5_IJNS4_10UnderscoreESZ_SZ_EEEEENS4_13SM90_TMA_LOADENS4_14ComposedLayoutINS4_7SwizzleILi2ELi4ELi3EEENS4_18smem_ptr_flag_bitsILi8EEENSV_INS5_IJNSA_ILi8EEESF_EEENS5_IJSF_SB_EEEEEEEvNS4_8identityES12_S1C_vS1D_EENS_8epilogue10collective18CollectiveEpilogueINS1F_23Sm100TmaWarpSpecializedILi2ELi2ELi64ELb0ELb0EEEJSG_NS5_IJNSV_ISE_SB_EENSV_ISF_SB_EEEEESH_SI_SH_SI_NS1F_6fusion15FusionCallbacksIS1J_NS1N_13LinCombEltActINS1F_6thread4SiLuESH_fSH_fLNS_15FloatRoundStyleE2EEESG_S1M_JEEENS4_5SM1004TMEM4LOAD26SM100_TMEM_LOAD_32dp32b64xES12_S1C_NS4_39AutoVectorizingCopyWithAssumedAlignmentILi128EEENS4_14SM90_TMA_STOREES1C_S20_S20_EEEvvEEEEvNT_6ParamsE,"aw",@nobits
	.sectionflags	@""
	.align	16
	.zero		1024


//--------------------- .nv.shared.reserved.0     --------------------------
	.section	.nv.shared.reserved.0,"aw",@nobits
	.weak		__nv_reservedSMEM_offset_0_alias
	.size		__nv_reservedSMEM_offset_0_alias, 0, 64
	.other		__nv_reservedSMEM_offset_0_alias,@"STO_CUDA_RESERVED_SHARED STV_DEFAULT"
__nv_reservedSMEM_offset_0_alias:
	.zero		0
.nv.shared.reserved.0:
	.zero		64
	.weak		__nv_reservedSMEM_tcgen05_partition
	.type		__nv_reservedSMEM_tcgen05_partition,@object
	.size		__nv_reservedSMEM_tcgen05_partition,(.L_0 - __nv_reservedSMEM_tcgen05_partition)
__nv_reservedSMEM_tcgen05_partition:
	.zero		32
.L_0:


//--------------------- .nv.global                --------------------------
	.section	.nv.global,"aw",@nobits
.nv.global:
	.type		_ZN39_INTERNAL_a6fcc3d0_4_k_cu_00dc6e32_29334cute1_E,@object
	.size		_ZN39_INTERNAL_a6fcc3d0_4_k_cu_00dc6e32_29334cute1_E,(_ZN39_INTERNAL_a6fcc3d0_4_k_cu_00dc6e32_29334cuda3std3__45__cpo6cbeginE - _ZN39_INTERNAL_a6fcc3d0_4_k_cu_00dc6e32_29334cute1_E)
_ZN39_INTERNAL_a6fcc3d0_4_k_cu_00dc6e32_29334cute1_E:
	.zero		1
	.type		_ZN39_INTERNAL_a6fcc3d0_4_k_cu_00dc6e32_29334cuda3std3__45__cpo6cbeginE,@object
	.size		_ZN39_INTERNAL_a6fcc3d0_4_k_cu_00dc6e32_29334cuda3std3__45__cpo6cbeginE,(_ZN39_INTERNAL_a6fcc3d0_4_k_cu_00dc6e32_29334cuda3std3__48in_placeE - _ZN39_INTERNAL_a6fcc3d0_4_k_cu_00dc6e32_29334cuda3std3__45__cpo6cbeginE)
_ZN39_INTERNAL_a6fcc3d0_4_k_cu_00dc6e32_29334cuda3std3__45__cpo6cbeginE:
	.zero		1
	.type		_ZN39_INTERNAL_a6fcc3d0_4_k_cu_00dc6e32_29334cuda3std3__48in_placeE,@object
	.size		_ZN39_INTERNAL_a6fcc3d0_4_k_cu_00dc6e32_29334cuda3std3__48in_placeE,(_ZN39_INTERNAL_a6fcc3d0_4_k_cu_00dc6e32_29334cuda3std6ranges3__45__cpo9iter_moveE - _ZN39_INTERNAL_a6fcc3d0_4_k_cu_00dc6e32_29334cuda3std3__48in_placeE)
_ZN39_INTERNAL_a6fcc3d0_4_k_cu_00dc6e32_29334cuda3std3__48in_placeE:
	.zero		1
	.type		_ZN39_INTERNAL_a6fcc3d0_4_k_cu_00dc6e32_29334cuda3std6ranges3__45__cpo9iter_moveE,@object
	.size		_ZN39_INTERNAL_a6fcc3d0_4_k_cu_00dc6e32_29334cuda3std6ranges3__45__cpo9iter_moveE,(_ZN39_INTERNAL_a6fcc3d0_4_k_cu_00dc6e32_29334cuda3std3__45__cpo5beginE - _ZN39_INTERNAL_a6fcc3d0_4_k_cu_00dc6e32_29334cuda3std6ranges3__45__cpo9iter_moveE)
_ZN39_INTERNAL_a6fcc3d0_4_k_cu_00dc6e32_29334cuda3std6ranges3__45__cpo9iter_moveE:
	.zero		1
	.type		_ZN39_INTERNAL_a6fcc3d0_4_k_cu_00dc6e32_29334cuda3std3__45__cpo5beginE,@object
	.size		_ZN39_INTERNAL_a6fcc3d0_4_k_cu_00dc6e32_29334cuda3std3__45__cpo5beginE,(_ZN39_INTERNAL_a6fcc3d0_4_k_cu_00dc6e32_29334cuda3std3__441_GLOBAL__N__a6fcc3d0_4_k_cu_00dc6e32_29336ignoreE - _ZN39_INTERNAL_a6fcc3d0_4_k_cu_00dc6e32_29334cuda3std3__45__cpo5beginE)
_ZN39_INTERNAL_a6fcc3d0_4_k_cu_00dc6e32_29334cuda3std3__45__cpo5beginE:
	.zero		1
	.type		_ZN39_INTERNAL_a6fcc3d0_4_k_cu_00dc6e32_29334cuda3std3__441_GLOBAL__N__a6fcc3d0_4_k_cu_00dc6e32_29336ignoreE,@object
	.size		_ZN39_INTERNAL_a6fcc3d0_4_k_cu_00dc6e32_29334cuda3std3__441_GLOBAL__N__a6fcc3d0_4_k_cu_00dc6e32_29336ignoreE,(_ZN39_INTERNAL_a6fcc3d0_4_k_cu_00dc6e32_29334cute7productE - _ZN39_INTERNAL_a6fcc3d0_4_k_cu_00dc6e32_29334cuda3std3__441_GLOBAL__N__a6fcc3d0_4_k_cu_00dc6e32_29336ignoreE)
_ZN39_INTERNAL_a6fcc3d0_4_k_cu_00dc6e32_29334cuda3std3__441_GLOBAL__N__a6fcc3d0_4_k_cu_00dc6e32_29336ignoreE:
	.zero		1
	.type		_ZN39_INTERNAL_a6fcc3d0_4_k_cu_00dc6e32_29334cute7productE,@object
	.size		_ZN39_INTERNAL_a6fcc3d0_4_k_cu_00dc6e32_29334cute7productE,(_ZN39_INTERNAL_a6fcc3d0_4_k_cu_00dc6e32_29334cuda3std3__45__cpo3endE - _ZN39_INTERNAL_a6fcc3d0_4_k_cu_00dc6e32_29334cute7productE)
_ZN39_INTERNAL_a6fcc3d0_4_k_cu_00dc6e32_29334cute7productE:
	.zero		1
	.type		_ZN39_INTERNAL_a6fcc3d0_4_k_cu_00dc6e32_29334cuda3std3__45__cpo3endE,@object
	.size		_ZN39_INTERNAL_a6fcc3d0_4_k_cu_00dc6e32_29334cuda3std3__45__cpo3endE,(_ZN39_INTERNAL_a6fcc3d0_4_k_cu_00dc6e32_29334cuda3std3__419piecewise_constructE - _ZN39_INTERNAL_a6fcc3d0_4_k_cu_00dc6e32_29334cuda3std3__45__cpo3endE)
_ZN39_INTERNAL_a6fcc3d0_4_k_cu_00dc6e32_29334cuda3std3__45__cpo3endE:
	.zero		1
	.type		_ZN39_INTERNAL_a6fcc3d0_4_k_cu_00dc6e32_29334cuda3std3__419piecewise_constructE,@object
	.size		_ZN39_INTERNAL_a6fcc3d0_4_k_cu_00dc6e32_29334cuda3std3__419piecewise_constructE,(_ZN39_INTERNAL_a6fcc3d0_4_k_cu_00dc6e32_29334cuda3std3__45__cpo4cendE - _ZN39_INTERNAL_a6fcc3d0_4_k_cu_00dc6e32_29334cuda3std3__419piecewise_constructE)
_ZN39_INTERNAL_a6fcc3d0_4_k_cu_00dc6e32_29334cuda3std3__419piecewise_constructE:
	.zero		1
	.type		_ZN39_INTERNAL_a6fcc3d0_4_k_cu_00dc6e32_29334cuda3std3__45__cpo4cendE,@object
	.size		_ZN39_INTERNAL_a6fcc3d0_4_k_cu_00dc6e32_29334cuda3std3__45__cpo4cendE,(_ZN39_INTERNAL_a6fcc3d0_4_k_cu_00dc6e32_29334cuda3std6ranges3__45__cpo4swapE - _ZN39_INTERNAL_a6fcc3d0_4_k_cu_00dc6e32_29334cuda3std3__45__cpo4cendE)
_ZN39_INTERNAL_a6fcc3d0_4_k_cu_00dc6e32_29334cuda3std3__45__cpo4cendE:
	.zero		1
	.type		_ZN39_INTERNAL_a6fcc3d0_4_k_cu_00dc6e32_29334cuda3std6ranges3__45__cpo4swapE,@object
	.size		_ZN39_INTERNAL_a6fcc3d0_4_k_cu_00dc6e32_29334cuda3std6ranges3__45__cpo4swapE,(.L_10 - _ZN39_INTERNAL_a6fcc3d0_4_k_cu_00dc6e32_29334cuda3std6ranges3__45__cpo4swapE)
_ZN39_INTERNAL_a6fcc3d0_4_k_cu_00dc6e32_29334cuda3std6ranges3__45__cpo4swapE:
	.zero		1
.L_10:


//--------------------- .nv.constant0._ZN7cutlass13device_kernelINS_4gemm6kernel13GemmUniversalIN4cute5tupleIJiiiiEEENS1_10collective13CollectiveMmaINS1_35MainloopSm100TmaUmmaWarpSpecializedILi12ELi2ELi4ENS5_IJNS4_1CILi1EEESB_SB_EEEEENS5_IJNSA_ILi128EEESE_NSA_ILi64EEEEEENS_12float_e4m3_tENS5_IJlSB_lEEESH_SI_NS4_8TiledMMAINS4_8MMA_AtomIJNS4_10MMA_TraitsINS4_19SM100_MMA_F8F6F4_SSEJSH_SH_fSE_SE_NS4_17integral_constantINS4_4UMMA5MajorELSP_0EEESQ_NSN_INSO_7ScaleInELSR_0EEESS_EEEEEENS4_6LayoutISC_NS5_IJNSA_ILi0EEESW_SW_EEEEENS5_IJNS4_10UnderscoreESZ_SZ_EEEEENS4_13SM90_TMA_LOADENS4_14ComposedLayoutINS4_7SwizzleILi2ELi4ELi3EEENS4_18smem_ptr_flag_bitsILi8EEENSV_INS5_IJNSA_ILi8EEESF_EEENS5_IJSF_SB_EEEEEEEvNS4_8identityES12_S1C_vS1D_EENS_8epilogue10collective18CollectiveEpilogueINS1F_23Sm100TmaWarpSpecializedILi2ELi2ELi64ELb0ELb0EEEJSG_NS5_IJNSV_ISE_SB_EENSV_ISF_SB_EEEEESH_SI_SH_SI_NS1F_6fusion15FusionCallbacksIS1J_NS1N_13LinCombEltActINS1F_6thread4SiLuESH_fSH_fLNS_15FloatRoundStyleE2EEESG_S1M_JEEENS4_5SM1004TMEM4LOAD26SM100_TMEM_LOAD_32dp32b64xES12_S1C_NS4_39AutoVectorizingCopyWithAssumedAlignmentILi128EEENS4_14SM90_TMA_STOREES1C_S20_S20_EEEvvEEEEvNT_6ParamsE --------------------------
	.section	.nv.constant0._ZN7cutlass13device_kernelINS_4gemm6kernel13GemmUniversalIN4cute5tupleIJiiiiEEENS1_10collective13CollectiveMmaINS1_35MainloopSm100TmaUmmaWarpSpecializedILi12ELi2ELi4ENS5_IJNS4_1CILi1EEESB_SB_EEEEENS5_IJNSA_ILi128EEESE_NSA_ILi64EEEEEENS_12float_e4m3_tENS5_IJlSB_lEEESH_SI_NS4_8TiledMMAINS4_8MMA_AtomIJNS4_10MMA_TraitsINS4_19SM100_MMA_F8F6F4_SSEJSH_SH_fSE_SE_NS4_17integral_constantINS4_4UMMA5MajorELSP_0EEESQ_NSN_INSO_7ScaleInELSR_0EEESS_EEEEEENS4_6LayoutISC_NS5_IJNSA_ILi0EEESW_SW_EEEEENS5_IJNS4_10UnderscoreESZ_SZ_EEEEENS4_13SM90_TMA_LOADENS4_14ComposedLayoutINS4_7SwizzleILi2ELi4ELi3EEENS4_18smem_ptr_flag_bitsILi8EEENSV_INS5_IJNSA_ILi8EEESF_EEENS5_IJSF_SB_EEEEEEEvNS4_8identityES12_S1C_vS1D_EENS_8epilogue10collective18CollectiveEpilogueINS1F_23Sm100TmaWarpSpecializedILi2ELi2ELi64ELb0ELb0EEEJSG_NS5_IJNSV_ISE_SB_EENSV_ISF_SB_EEEEESH_SI_SH_SI_NS1F_6fusion15FusionCallbacksIS1J_NS1N_13LinCombEltActINS1F_6thread4SiLuESH_fSH_fLNS_15FloatRoundStyleE2EEESG_S1M_JEEENS4_5SM1004TMEM4LOAD26SM100_TMEM_LOAD_32dp32b64xES12_S1C_NS4_39AutoVectorizingCopyWithAssumedAlignmentILi128EEENS4_14SM90_TMA_STOREES1C_S20_S20_EEEvvEEEEvNT_6ParamsE,"a",@progbits
	.sectionflags	@""
	.align	4
.nv.constant0._ZN7cutlass13device_kernelINS_4gemm6kernel13GemmUniversalIN4cute5tupleIJiiiiEEENS1_10collective13CollectiveMmaINS1_35MainloopSm100TmaUmmaWarpSpecializedILi12ELi2ELi4ENS5_IJNS4_1CILi1EEESB_SB_EEEEENS5_IJNSA_ILi128EEESE_NSA_ILi64EEEEEENS_12float_e4m3_tENS5_IJlSB_lEEESH_SI_NS4_8TiledMMAINS4_8MMA_AtomIJNS4_10MMA_TraitsINS4_19SM100_MMA_F8F6F4_SSEJSH_SH_fSE_SE_NS4_17integral_constantINS4_4UMMA5MajorELSP_0EEESQ_NSN_INSO_7ScaleInELSR_0EEESS_EEEEEENS4_6LayoutISC_NS5_IJNSA_ILi0EEESW_SW_EEEEENS5_IJNS4_10UnderscoreESZ_SZ_EEEEENS4_13SM90_TMA_LOADENS4_14ComposedLayoutINS4_7SwizzleILi2ELi4ELi3EEENS4_18smem_ptr_flag_bitsILi8EEENSV_INS5_IJNSA_ILi8EEESF_EEENS5_IJSF_SB_EEEEEEEvNS4_8identityES12_S1C_vS1D_EENS_8epilogue10collective18CollectiveEpilogueINS1F_23Sm100TmaWarpSpecializedILi2ELi2ELi64ELb0ELb0EEEJSG_NS5_IJNSV_ISE_SB_EENSV_ISF_SB_EEEEESH_SI_SH_SI_NS1F_6fusion15FusionCallbacksIS1J_NS1N_13LinCombEltActINS1F_6thread4SiLuESH_fSH_fLNS_15FloatRoundStyleE2EEESG_S1M_JEEENS4_5SM1004TMEM4LOAD26SM100_TMEM_LOAD_32dp32b64xES12_S1C_NS4_39AutoVectorizingCopyWithAssumedAlignmentILi128EEENS4_14SM90_TMA_STOREES1C_S20_S20_EEEvvEEEEvNT_6ParamsE:
	.zero		2944


//--------------------- SYMBOLS --------------------------

	.type		.nv.reservedSmem.offset0,@object
	.size		.nv.reservedSmem.offset0,0x4
	.type		.nv.reservedSmem.cap,@object
	.size		.nv.reservedSmem.cap,0x4
	.type		__assertfail,@function
